//
// Generated by NVIDIA NVVM Compiler
//
// Compiler Build ID: CL-36424714
// Cuda compilation tools, release 13.0, V13.0.88
// Based on NVVM 20.0.0
//

.version 9.0
.target sm_100
.address_size 64

	// .globl	_Z14ScaleRowKernelPfiiif
.extern .func  (.param .b32 func_retval0) vprintf
(
	.param .b64 vprintf_param_0,
	.param .b64 vprintf_param_1
)
;
// _ZZ14ScaleRowKernelPfiiifE9tempPivot has been demoted
// _ZZ17SubtractRowKernelPfiiiiE4temp has been demoted
.global .align 1 .b8 $str[2] = {10};
.global .align 1 .b8 $str$1[6] = {37, 46, 51, 102, 32};

.visible .entry _Z14ScaleRowKernelPfiiif(
	.param .u64 .ptr .align 1 _Z14ScaleRowKernelPfiiif_param_0,
	.param .u32 _Z14ScaleRowKernelPfiiif_param_1,
	.param .u32 _Z14ScaleRowKernelPfiiif_param_2,
	.param .u32 _Z14ScaleRowKernelPfiiif_param_3,
	.param .f32 _Z14ScaleRowKernelPfiiif_param_4
)
{
	.reg .pred 	%p<2>;
	.reg .b32 	%r<7>;
	.reg .b32 	%f<4>;
	.reg .b64 	%rd<5>;
	// demoted variable
	.shared .align 4 .f32 _ZZ14ScaleRowKernelPfiiifE9tempPivot;
	ld.param.u64 	%rd1, [_Z14ScaleRowKernelPfiiif_param_0];
	ld.param.u32 	%r2, [_Z14ScaleRowKernelPfiiif_param_1];
	ld.param.u32 	%r3, [_Z14ScaleRowKernelPfiiif_param_2];
	ld.param.u32 	%r4, [_Z14ScaleRowKernelPfiiif_param_3];
	ld.param.f32 	%f1, [_Z14ScaleRowKernelPfiiif_param_4];
	mov.u32 	%r5, %tid.x;
	mad.lo.s32 	%r1, %r4, %r3, %r5;
	st.shared.f32 	[_ZZ14ScaleRowKernelPfiiifE9tempPivot], %f1;
	mul.lo.s32 	%r6, %r3, %r2;
	setp.ge.s32 	%p1, %r1, %r6;
	@%p1 bra 	$L__BB0_2;
	cvta.to.global.u64 	%rd2, %rd1;
	mul.wide.s32 	%rd3, %r1, 4;
	add.s64 	%rd4, %rd2, %rd3;
	ld.global.f32 	%f2, [%rd4];
	div.rn.f32 	%f3, %f2, %f1;
	st.global.f32 	[%rd4], %f3;
$L__BB0_2:
	ret;

}
	// .globl	_Z17SubtractRowKernelPfiiii
.visible .entry _Z17SubtractRowKernelPfiiii(
	.param .u64 .ptr .align 1 _Z17SubtractRowKernelPfiiii_param_0,
	.param .u32 _Z17SubtractRowKernelPfiiii_param_1,
	.param .u32 _Z17SubtractRowKernelPfiiii_param_2,
	.param .u32 _Z17SubtractRowKernelPfiiii_param_3,
	.param .u32 _Z17SubtractRowKernelPfiiii_param_4
)
{
	.reg .pred 	%p<2>;
	.reg .b32 	%r<10>;
	.reg .b32 	%f<6>;
	.reg .b64 	%rd<9>;
	// demoted variable
	.shared .align 4 .f32 _ZZ17SubtractRowKernelPfiiiiE4temp;
	ld.param.u64 	%rd2, [_Z17SubtractRowKernelPfiiii_param_0];
	ld.param.u32 	%r2, [_Z17SubtractRowKernelPfiiii_param_2];
	ld.param.u32 	%r3, [_Z17SubtractRowKernelPfiiii_param_3];
	ld.param.u32 	%r4, [_Z17SubtractRowKernelPfiiii_param_4];
	cvta.to.global.u64 	%rd1, %rd2;
	mul.lo.s32 	%r1, %r4, %r2;
	add.s32 	%r5, %r1, %r3;
	mul.wide.s32 	%rd3, %r5, 4;
	add.s64 	%rd4, %rd1, %rd3;
	ld.global.f32 	%f1, [%rd4];
	st.shared.f32 	[_ZZ17SubtractRowKernelPfiiiiE4temp], %f1;
	setp.eq.s32 	%p1, %r4, %r3;
	@%p1 bra 	$L__BB1_2;
	mov.u32 	%r6, %tid.x;
	add.s32 	%r7, %r1, %r6;
	mul.wide.s32 	%rd5, %r7, 4;
	add.s64 	%rd6, %rd1, %rd5;
	ld.global.f32 	%f2, [%rd6];
	rem.s32 	%r8, %r7, %r2;
	mad.lo.s32 	%r9, %r3, %r2, %r8;
	mul.wide.s32 	%rd7, %r9, 4;
	add.s64 	%rd8, %rd1, %rd7;
	ld.global.f32 	%f3, [%rd8];
	mul.f32 	%f4, %f1, %f3;
	sub.f32 	%f5, %f2, %f4;
	st.global.f32 	[%rd6], %f5;
	bar.sync 	0;
$L__BB1_2:
	ret;

}
	// .globl	_Z14PrintMatrixGPUPfi
.visible .entry _Z14PrintMatrixGPUPfi(
	.param .u64 .ptr .align 1 _Z14PrintMatrixGPUPfi_param_0,
	.param .u32 _Z14PrintMatrixGPUPfi_param_1
)
{
	.local .align 8 .b8 	__local_depot2[8];
	.reg .b64 	%SP;
	.reg .b64 	%SPL;
	.reg .pred 	%p<12>;
	.reg .b32 	%r<99>;
	.reg .b32 	%f<32>;
	.reg .b64 	%rd<57>;
	.reg .b64 	%fd<32>;

	mov.u64 	%SPL, __local_depot2;
	cvta.local.u64 	%SP, %SPL;
	ld.param.u64 	%rd7, [_Z14PrintMatrixGPUPfi_param_0];
	ld.param.u32 	%r16, [_Z14PrintMatrixGPUPfi_param_1];
	cvta.to.global.u64 	%rd1, %rd7;
	mov.u64 	%rd8, $str;
	cvta.global.u64 	%rd9, %rd8;
	{ // callseq 0, 0
	.param .b64 param0;
	st.param.b64 	[param0], %rd9;
	.param .b64 param1;
	st.param.b64 	[param1], 0;
	.param .b32 retval0;
	call.uni (retval0), 
	vprintf, 
	(
	param0, 
	param1
	);
	ld.param.b32 	%r17, [retval0];
	} // callseq 0
	setp.lt.s32 	%p1, %r16, 2;
	@%p1 bra 	$L__BB2_16;
	and.b32  	%r1, %r16, 15;
	and.b32  	%r2, %r16, 7;
	and.b32  	%r3, %r16, 3;
	mov.b32 	%r94, 0;
	add.u64 	%rd16, %SP, 0;
	mov.u64 	%rd39, $str$1;
$L__BB2_2:
	mov.u32 	%r4, %r94;
	setp.lt.u32 	%p2, %r16, 16;
	mul.lo.s32 	%r5, %r4, %r16;
	mov.b32 	%r97, 0;
	@%p2 bra 	$L__BB2_5;
	and.b32  	%r21, %r16, 2147483632;
	neg.s32 	%r95, %r21;
	mul.wide.u32 	%rd10, %r5, 4;
	add.s64 	%rd11, %rd1, %rd10;
	add.s64 	%rd56, %rd11, 32;
$L__BB2_4:
	.pragma "nounroll";
	and.b32  	%r97, %r16, 2147483632;
	ld.global.f32 	%f1, [%rd56+-32];
	cvt.f64.f32 	%fd1, %f1;
	add.u64 	%rd12, %SP, 0;
	add.u64 	%rd13, %SPL, 0;
	st.local.f64 	[%rd13], %fd1;
	mov.u64 	%rd14, $str$1;
	cvta.global.u64 	%rd15, %rd14;
	{ // callseq 1, 0
	.param .b64 param0;
	st.param.b64 	[param0], %rd15;
	.param .b64 param1;
	st.param.b64 	[param1], %rd12;
	.param .b32 retval0;
	call.uni (retval0), 
	vprintf, 
	(
	param0, 
	param1
	);
	ld.param.b32 	%r22, [retval0];
	} // callseq 1
	ld.global.f32 	%f2, [%rd56+-28];
	cvt.f64.f32 	%fd2, %f2;
	st.local.f64 	[%rd13], %fd2;
	{ // callseq 2, 0
	.param .b64 param0;
	st.param.b64 	[param0], %rd15;
	.param .b64 param1;
	st.param.b64 	[param1], %rd12;
	.param .b32 retval0;
	call.uni (retval0), 
	vprintf, 
	(
	param0, 
	param1
	);
	ld.param.b32 	%r24, [retval0];
	} // callseq 2
	ld.global.f32 	%f3, [%rd56+-24];
	cvt.f64.f32 	%fd3, %f3;
	st.local.f64 	[%rd13], %fd3;
	{ // callseq 3, 0
	.param .b64 param0;
	st.param.b64 	[param0], %rd15;
	.param .b64 param1;
	st.param.b64 	[param1], %rd12;
	.param .b32 retval0;
	call.uni (retval0), 
	vprintf, 
	(
	param0, 
	param1
	);
	ld.param.b32 	%r26, [retval0];
	} // callseq 3
	ld.global.f32 	%f4, [%rd56+-20];
	cvt.f64.f32 	%fd4, %f4;
	st.local.f64 	[%rd13], %fd4;
	{ // callseq 4, 0
	.param .b64 param0;
	st.param.b64 	[param0], %rd15;
	.param .b64 param1;
	st.param.b64 	[param1], %rd12;
	.param .b32 retval0;
	call.uni (retval0), 
	vprintf, 
	(
	param0, 
	param1
	);
	ld.param.b32 	%r28, [retval0];
	} // callseq 4
	ld.global.f32 	%f5, [%rd56+-16];
	cvt.f64.f32 	%fd5, %f5;
	st.local.f64 	[%rd13], %fd5;
	{ // callseq 5, 0
	.param .b64 param0;
	st.param.b64 	[param0], %rd15;
	.param .b64 param1;
	st.param.b64 	[param1], %rd12;
	.param .b32 retval0;
	call.uni (retval0), 
	vprintf, 
	(
	param0, 
	param1
	);
	ld.param.b32 	%r30, [retval0];
	} // callseq 5
	ld.global.f32 	%f6, [%rd56+-12];
	cvt.f64.f32 	%fd6, %f6;
	st.local.f64 	[%rd13], %fd6;
	{ // callseq 6, 0
	.param .b64 param0;
	st.param.b64 	[param0], %rd15;
	.param .b64 param1;
	st.param.b64 	[param1], %rd12;
	.param .b32 retval0;
	call.uni (retval0), 
	vprintf, 
	(
	param0, 
	param1
	);
	ld.param.b32 	%r32, [retval0];
	} // callseq 6
	ld.global.f32 	%f7, [%rd56+-8];
	cvt.f64.f32 	%fd7, %f7;
	st.local.f64 	[%rd13], %fd7;
	{ // callseq 7, 0
	.param .b64 param0;
	st.param.b64 	[param0], %rd15;
	.param .b64 param1;
	st.param.b64 	[param1], %rd12;
	.param .b32 retval0;
	call.uni (retval0), 
	vprintf, 
	(
	param0, 
	param1
	);
	ld.param.b32 	%r34, [retval0];
	} // callseq 7
	ld.global.f32 	%f8, [%rd56+-4];
	cvt.f64.f32 	%fd8, %f8;
	st.local.f64 	[%rd13], %fd8;
	{ // callseq 8, 0
	.param .b64 param0;
	st.param.b64 	[param0], %rd15;
	.param .b64 param1;
	st.param.b64 	[param1], %rd12;
	.param .b32 retval0;
	call.uni (retval0), 
	vprintf, 
	(
	param0, 
	param1
	);
	ld.param.b32 	%r36, [retval0];
	} // callseq 8
	ld.global.f32 	%f9, [%rd56];
	cvt.f64.f32 	%fd9, %f9;
	st.local.f64 	[%rd13], %fd9;
	{ // callseq 9, 0
	.param .b64 param0;
	st.param.b64 	[param0], %rd15;
	.param .b64 param1;
	st.param.b64 	[param1], %rd12;
	.param .b32 retval0;
	call.uni (retval0), 
	vprintf, 
	(
	param0, 
	param1
	);
	ld.param.b32 	%r38, [retval0];
	} // callseq 9
	ld.global.f32 	%f10, [%rd56+4];
	cvt.f64.f32 	%fd10, %f10;
	st.local.f64 	[%rd13], %fd10;
	{ // callseq 10, 0
	.param .b64 param0;
	st.param.b64 	[param0], %rd15;
	.param .b64 param1;
	st.param.b64 	[param1], %rd12;
	.param .b32 retval0;
	call.uni (retval0), 
	vprintf, 
	(
	param0, 
	param1
	);
	ld.param.b32 	%r40, [retval0];
	} // callseq 10
	ld.global.f32 	%f11, [%rd56+8];
	cvt.f64.f32 	%fd11, %f11;
	st.local.f64 	[%rd13], %fd11;
	{ // callseq 11, 0
	.param .b64 param0;
	st.param.b64 	[param0], %rd15;
	.param .b64 param1;
	st.param.b64 	[param1], %rd12;
	.param .b32 retval0;
	call.uni (retval0), 
	vprintf, 
	(
	param0, 
	param1
	);
	ld.param.b32 	%r42, [retval0];
	} // callseq 11
	ld.global.f32 	%f12, [%rd56+12];
	cvt.f64.f32 	%fd12, %f12;
	st.local.f64 	[%rd13], %fd12;
	{ // callseq 12, 0
	.param .b64 param0;
	st.param.b64 	[param0], %rd15;
	.param .b64 param1;
	st.param.b64 	[param1], %rd12;
	.param .b32 retval0;
	call.uni (retval0), 
	vprintf, 
	(
	param0, 
	param1
	);
	ld.param.b32 	%r44, [retval0];
	} // callseq 12
	ld.global.f32 	%f13, [%rd56+16];
	cvt.f64.f32 	%fd13, %f13;
	st.local.f64 	[%rd13], %fd13;
	{ // callseq 13, 0
	.param .b64 param0;
	st.param.b64 	[param0], %rd15;
	.param .b64 param1;
	st.param.b64 	[param1], %rd12;
	.param .b32 retval0;
	call.uni (retval0), 
	vprintf, 
	(
	param0, 
	param1
	);
	ld.param.b32 	%r46, [retval0];
	} // callseq 13
	ld.global.f32 	%f14, [%rd56+20];
	cvt.f64.f32 	%fd14, %f14;
	st.local.f64 	[%rd13], %fd14;
	{ // callseq 14, 0
	.param .b64 param0;
	st.param.b64 	[param0], %rd15;
	.param .b64 param1;
	st.param.b64 	[param1], %rd12;
	.param .b32 retval0;
	call.uni (retval0), 
	vprintf, 
	(
	param0, 
	param1
	);
	ld.param.b32 	%r48, [retval0];
	} // callseq 14
	ld.global.f32 	%f15, [%rd56+24];
	cvt.f64.f32 	%fd15, %f15;
	st.local.f64 	[%rd13], %fd15;
	{ // callseq 15, 0
	.param .b64 param0;
	st.param.b64 	[param0], %rd15;
	.param .b64 param1;
	st.param.b64 	[param1], %rd12;
	.param .b32 retval0;
	call.uni (retval0), 
	vprintf, 
	(
	param0, 
	param1
	);
	ld.param.b32 	%r50, [retval0];
	} // callseq 15
	ld.global.f32 	%f16, [%rd56+28];
	cvt.f64.f32 	%fd16, %f16;
	st.local.f64 	[%rd13], %fd16;
	{ // callseq 16, 0
	.param .b64 param0;
	st.param.b64 	[param0], %rd15;
	.param .b64 param1;
	st.param.b64 	[param1], %rd12;
	.param .b32 retval0;
	call.uni (retval0), 
	vprintf, 
	(
	param0, 
	param1
	);
	ld.param.b32 	%r52, [retval0];
	} // callseq 16
	add.s32 	%r95, %r95, 16;
	add.s64 	%rd56, %rd56, 64;
	setp.ne.s32 	%p3, %r95, 0;
	@%p3 bra 	$L__BB2_4;
$L__BB2_5:
	setp.eq.s32 	%p4, %r1, 0;
	@%p4 bra 	$L__BB2_15;
	cvta.to.local.u64 	%rd5, %rd16;
	add.s32 	%r54, %r1, -1;
	setp.lt.u32 	%p5, %r54, 7;
	@%p5 bra 	$L__BB2_8;
	add.s32 	%r55, %r97, %r5;
	mul.wide.u32 	%rd17, %r55, 4;
	add.s64 	%rd18, %rd1, %rd17;
	ld.global.f32 	%f17, [%rd18];
	cvt.f64.f32 	%fd17, %f17;
	st.local.f64 	[%rd5], %fd17;
	cvta.global.u64 	%rd20, %rd39;
	{ // callseq 17, 0
	.param .b64 param0;
	st.param.b64 	[param0], %rd20;
	.param .b64 param1;
	st.param.b64 	[param1], %rd16;
	.param .b32 retval0;
	call.uni (retval0), 
	vprintf, 
	(
	param0, 
	param1
	);
	ld.param.b32 	%r56, [retval0];
	} // callseq 17
	cvt.u64.u32 	%rd22, %r5;
	cvt.u64.u32 	%rd23, %r97;
	add.s64 	%rd24, %rd23, %rd22;
	shl.b64 	%rd25, %rd24, 2;
	add.s64 	%rd26, %rd1, %rd25;
	ld.global.f32 	%f18, [%rd26+4];
	cvt.f64.f32 	%fd18, %f18;
	st.local.f64 	[%rd5], %fd18;
	{ // callseq 18, 0
	.param .b64 param0;
	st.param.b64 	[param0], %rd20;
	.param .b64 param1;
	st.param.b64 	[param1], %rd16;
	.param .b32 retval0;
	call.uni (retval0), 
	vprintf, 
	(
	param0, 
	param1
	);
	ld.param.b32 	%r58, [retval0];
	} // callseq 18
	ld.global.f32 	%f19, [%rd26+8];
	cvt.f64.f32 	%fd19, %f19;
	st.local.f64 	[%rd5], %fd19;
	{ // callseq 19, 0
	.param .b64 param0;
	st.param.b64 	[param0], %rd20;
	.param .b64 param1;
	st.param.b64 	[param1], %rd16;
	.param .b32 retval0;
	call.uni (retval0), 
	vprintf, 
	(
	param0, 
	param1
	);
	ld.param.b32 	%r60, [retval0];
	} // callseq 19
	ld.global.f32 	%f20, [%rd26+12];
	cvt.f64.f32 	%fd20, %f20;
	st.local.f64 	[%rd5], %fd20;
	{ // callseq 20, 0
	.param .b64 param0;
	st.param.b64 	[param0], %rd20;
	.param .b64 param1;
	st.param.b64 	[param1], %rd16;
	.param .b32 retval0;
	call.uni (retval0), 
	vprintf, 
	(
	param0, 
	param1
	);
	ld.param.b32 	%r62, [retval0];
	} // callseq 20
	ld.global.f32 	%f21, [%rd26+16];
	cvt.f64.f32 	%fd21, %f21;
	st.local.f64 	[%rd5], %fd21;
	{ // callseq 21, 0
	.param .b64 param0;
	st.param.b64 	[param0], %rd20;
	.param .b64 param1;
	st.param.b64 	[param1], %rd16;
	.param .b32 retval0;
	call.uni (retval0), 
	vprintf, 
	(
	param0, 
	param1
	);
	ld.param.b32 	%r64, [retval0];
	} // callseq 21
	ld.global.f32 	%f22, [%rd26+20];
	cvt.f64.f32 	%fd22, %f22;
	st.local.f64 	[%rd5], %fd22;
	{ // callseq 22, 0
	.param .b64 param0;
	st.param.b64 	[param0], %rd20;
	.param .b64 param1;
	st.param.b64 	[param1], %rd16;
	.param .b32 retval0;
	call.uni (retval0), 
	vprintf, 
	(
	param0, 
	param1
	);
	ld.param.b32 	%r66, [retval0];
	} // callseq 22
	ld.global.f32 	%f23, [%rd26+24];
	cvt.f64.f32 	%fd23, %f23;
	st.local.f64 	[%rd5], %fd23;
	{ // callseq 23, 0
	.param .b64 param0;
	st.param.b64 	[param0], %rd20;
	.param .b64 param1;
	st.param.b64 	[param1], %rd16;
	.param .b32 retval0;
	call.uni (retval0), 
	vprintf, 
	(
	param0, 
	param1
	);
	ld.param.b32 	%r68, [retval0];
	} // callseq 23
	ld.global.f32 	%f24, [%rd26+28];
	cvt.f64.f32 	%fd24, %f24;
	st.local.f64 	[%rd5], %fd24;
	{ // callseq 24, 0
	.param .b64 param0;
	st.param.b64 	[param0], %rd20;
	.param .b64 param1;
	st.param.b64 	[param1], %rd16;
	.param .b32 retval0;
	call.uni (retval0), 
	vprintf, 
	(
	param0, 
	param1
	);
	ld.param.b32 	%r70, [retval0];
	} // callseq 24
	add.s32 	%r97, %r97, 8;
$L__BB2_8:
	setp.eq.s32 	%p6, %r2, 0;
	@%p6 bra 	$L__BB2_15;
	add.s32 	%r72, %r2, -1;
	setp.lt.u32 	%p7, %r72, 3;
	@%p7 bra 	$L__BB2_11;
	add.s32 	%r73, %r97, %r5;
	mul.wide.u32 	%rd27, %r73, 4;
	add.s64 	%rd28, %rd1, %rd27;
	ld.global.f32 	%f25, [%rd28];
	cvt.f64.f32 	%fd25, %f25;
	st.local.f64 	[%rd5], %fd25;
	cvta.global.u64 	%rd30, %rd39;
	{ // callseq 25, 0
	.param .b64 param0;
	st.param.b64 	[param0], %rd30;
	.param .b64 param1;
	st.param.b64 	[param1], %rd16;
	.param .b32 retval0;
	call.uni (retval0), 
	vprintf, 
	(
	param0, 
	param1
	);
	ld.param.b32 	%r74, [retval0];
	} // callseq 25
	cvt.u64.u32 	%rd32, %r5;
	cvt.u64.u32 	%rd33, %r97;
	add.s64 	%rd34, %rd33, %rd32;
	shl.b64 	%rd35, %rd34, 2;
	add.s64 	%rd36, %rd1, %rd35;
	ld.global.f32 	%f26, [%rd36+4];
	cvt.f64.f32 	%fd26, %f26;
	st.local.f64 	[%rd5], %fd26;
	{ // callseq 26, 0
	.param .b64 param0;
	st.param.b64 	[param0], %rd30;
	.param .b64 param1;
	st.param.b64 	[param1], %rd16;
	.param .b32 retval0;
	call.uni (retval0), 
	vprintf, 
	(
	param0, 
	param1
	);
	ld.param.b32 	%r76, [retval0];
	} // callseq 26
	ld.global.f32 	%f27, [%rd36+8];
	cvt.f64.f32 	%fd27, %f27;
	st.local.f64 	[%rd5], %fd27;
	{ // callseq 27, 0
	.param .b64 param0;
	st.param.b64 	[param0], %rd30;
	.param .b64 param1;
	st.param.b64 	[param1], %rd16;
	.param .b32 retval0;
	call.uni (retval0), 
	vprintf, 
	(
	param0, 
	param1
	);
	ld.param.b32 	%r78, [retval0];
	} // callseq 27
	ld.global.f32 	%f28, [%rd36+12];
	cvt.f64.f32 	%fd28, %f28;
	st.local.f64 	[%rd5], %fd28;
	{ // callseq 28, 0
	.param .b64 param0;
	st.param.b64 	[param0], %rd30;
	.param .b64 param1;
	st.param.b64 	[param1], %rd16;
	.param .b32 retval0;
	call.uni (retval0), 
	vprintf, 
	(
	param0, 
	param1
	);
	ld.param.b32 	%r80, [retval0];
	} // callseq 28
	add.s32 	%r97, %r97, 4;
$L__BB2_11:
	setp.eq.s32 	%p8, %r3, 0;
	@%p8 bra 	$L__BB2_15;
	setp.eq.s32 	%p9, %r3, 1;
	add.s32 	%r82, %r97, %r5;
	mul.wide.u32 	%rd37, %r82, 4;
	add.s64 	%rd38, %rd1, %rd37;
	ld.global.f32 	%f29, [%rd38];
	cvt.f64.f32 	%fd29, %f29;
	st.local.f64 	[%rd5], %fd29;
	cvta.global.u64 	%rd40, %rd39;
	{ // callseq 29, 0
	.param .b64 param0;
	st.param.b64 	[param0], %rd40;
	.param .b64 param1;
	st.param.b64 	[param1], %rd16;
	.param .b32 retval0;
	call.uni (retval0), 
	vprintf, 
	(
	param0, 
	param1
	);
	ld.param.b32 	%r83, [retval0];
	} // callseq 29
	@%p9 bra 	$L__BB2_15;
	setp.eq.s32 	%p10, %r3, 2;
	cvt.u64.u32 	%rd42, %r5;
	cvt.u64.u32 	%rd43, %r97;
	add.s64 	%rd44, %rd43, %rd42;
	shl.b64 	%rd45, %rd44, 2;
	add.s64 	%rd6, %rd1, %rd45;
	ld.global.f32 	%f30, [%rd6+4];
	cvt.f64.f32 	%fd30, %f30;
	st.local.f64 	[%rd5], %fd30;
	cvta.global.u64 	%rd47, %rd39;
	{ // callseq 30, 0
	.param .b64 param0;
	st.param.b64 	[param0], %rd47;
	.param .b64 param1;
	st.param.b64 	[param1], %rd16;
	.param .b32 retval0;
	call.uni (retval0), 
	vprintf, 
	(
	param0, 
	param1
	);
	ld.param.b32 	%r85, [retval0];
	} // callseq 30
	@%p10 bra 	$L__BB2_15;
	ld.global.f32 	%f31, [%rd6+8];
	cvt.f64.f32 	%fd31, %f31;
	st.local.f64 	[%rd5], %fd31;
	cvta.global.u64 	%rd50, %rd39;
	{ // callseq 31, 0
	.param .b64 param0;
	st.param.b64 	[param0], %rd50;
	.param .b64 param1;
	st.param.b64 	[param1], %rd16;
	.param .b32 retval0;
	call.uni (retval0), 
	vprintf, 
	(
	param0, 
	param1
	);
	ld.param.b32 	%r87, [retval0];
	} // callseq 31
$L__BB2_15:
	cvta.global.u64 	%rd53, %rd8;
	{ // callseq 32, 0
	.param .b64 param0;
	st.param.b64 	[param0], %rd53;
	.param .b64 param1;
	st.param.b64 	[param1], 0;
	.param .b32 retval0;
	call.uni (retval0), 
	vprintf, 
	(
	param0, 
	param1
	);
	ld.param.b32 	%r89, [retval0];
	} // callseq 32
	add.s32 	%r94, %r4, 1;
	add.s32 	%r91, %r16, -2;
	setp.ne.s32 	%p11, %r4, %r91;
	@%p11 bra 	$L__BB2_2;
$L__BB2_16:
	mov.u64 	%rd54, $str;
	cvta.global.u64 	%rd55, %rd54;
	{ // callseq 33, 0
	.param .b64 param0;
	st.param.b64 	[param0], %rd55;
	.param .b64 param1;
	st.param.b64 	[param1], 0;
	.param .b32 retval0;
	call.uni (retval0), 
	vprintf, 
	(
	param0, 
	param1
	);
	ld.param.b32 	%r92, [retval0];
	} // callseq 33
	ret;

}


// ===== COMPILED SASS (sm_100) =====

	.target	sm_100

	.elftype	@"ET_EXEC"


//--------------------- .note.nv.tkinfo           --------------------------
	.section	.note.nv.tkinfo,"",@"SHT_NOTE"
	.sectionflags	@"SHF_NOTE_NV_TKINFO"
	.tkinfo
        /*0018*/ 	.word	0x00000002
        /*0030*/ 	.string	""
        /*0030*/ 	.string	"ptxas"
        /*0030*/ 	.string	"Cuda compilation tools, release 13.0, V13.0.88"
        /*0030*/ 	.string	"Build cuda_13.0.r13.0/compiler.36424714_0"
        /*0030*/ 	.string	"-arch sm_100 -m 64 "



//--------------------- .note.nv.cuinfo           --------------------------
	.section	.note.nv.cuinfo,"",@"SHT_NOTE"
	.sectionflags	@"SHF_NOTE_NV_CUINFO"
        /*0018*/ 	.short	0x0002
        /*001a*/ 	.short	0x0064
        /*001c*/ 	.short	0x0082
	.zero		2


//--------------------- .nv.info                  --------------------------
	.section	.nv.info,"",@"SHT_CUDA_INFO"
	.align	4


	//----- nvinfo : EIATTR_REGCOUNT
	.align		4
        /*0000*/ 	.byte	0x04, 0x2f
        /*0002*/ 	.short	(.L_3 - .L_2)
	.align		4
.L_2:
        /*0004*/ 	.word	index@(_Z14ScaleRowKernelPfiiif)
        /*0008*/ 	.word	0x00000010


	//----- nvinfo : EIATTR_FRAME_SIZE
	.align		4
.L_3:
        /*000c*/ 	.byte	0x04, 0x11
        /*000e*/ 	.short	(.L_5 - .L_4)
	.align		4
.L_4:
        /*0010*/ 	.word	index@($__internal_0_$__cuda_sm3x_div_rn_noftz_f32_slowpath)
        /*0014*/ 	.word	0x00000000


	//----- nvinfo : EIATTR_FRAME_SIZE
	.align		4
.L_5:
        /*0018*/ 	.byte	0x04, 0x11
        /*001a*/ 	.short	(.L_7 - .L_6)
	.align		4
.L_6:
        /*001c*/ 	.word	index@(_Z14ScaleRowKernelPfiiif)
        /*0020*/ 	.word	0x00000000


	//----- nvinfo : EIATTR_REGCOUNT
	.align		4
.L_7:
        /*0024*/ 	.byte	0x04, 0x2f
        /*0026*/ 	.short	(.L_9 - .L_8)
	.align		4
.L_8:
        /*0028*/ 	.word	index@(_Z17SubtractRowKernelPfiiii)
        /*002c*/ 	.word	0x00000010


	//----- nvinfo : EIATTR_FRAME_SIZE
	.align		4
.L_9:
        /*0030*/ 	.byte	0x04, 0x11
        /*0032*/ 	.short	(.L_11 - .L_10)
	.align		4
.L_10:
        /*0034*/ 	.word	index@(_Z17SubtractRowKernelPfiiii)
        /*0038*/ 	.word	0x00000000


	//----- nvinfo : EIATTR_REGCOUNT
	.align		4
.L_11:
        /*003c*/ 	.byte	0x04, 0x2f
        /*003e*/ 	.short	(.L_13 - .L_12)
	.align		4
.L_12:
        /*0040*/ 	.word	index@(_Z14PrintMatrixGPUPfi)
        /*0044*/ 	.word	0x00000022


	//----- nvinfo : EIATTR_FRAME_SIZE
	.align		4
.L_13:
        /*0048*/ 	.byte	0x04, 0x11
        /*004a*/ 	.short	(.L_15 - .L_14)
	.align		4
.L_14:
        /*004c*/ 	.word	index@(_Z14PrintMatrixGPUPfi)
        /*0050*/ 	.word	0x00000008


	//----- nvinfo : EIATTR_MIN_STACK_SIZE
	.align		4
.L_15:
        /*0054*/ 	.byte	0x04, 0x12
        /*0056*/ 	.short	(.L_17 - .L_16)
	.align		4
.L_16:
        /*0058*/ 	.word	index@(_Z14PrintMatrixGPUPfi)
        /*005c*/ 	.word	0x00000008


	//----- nvinfo : EIATTR_MIN_STACK_SIZE
	.align		4
.L_17:
        /*0060*/ 	.byte	0x04, 0x12
        /*0062*/ 	.short	(.L_19 - .L_18)
	.align		4
.L_18:
        /*0064*/ 	.word	index@(_Z17SubtractRowKernelPfiiii)
        /*0068*/ 	.word	0x00000000


	//----- nvinfo : EIATTR_MIN_STACK_SIZE
	.align		4
.L_19:
        /*006c*/ 	.byte	0x04, 0x12
        /*006e*/ 	.short	(.L_21 - .L_20)
	.align		4
.L_20:
        /*0070*/ 	.word	index@(_Z14ScaleRowKernelPfiiif)
        /*0074*/ 	.word	0x00000000
.L_21:


//--------------------- .nv.compat                --------------------------
	.section	.nv.compat,"",@"SHT_CUDA_COMPAT_INFO"
	.align	4
        /*0000*/ 	.byte	0x02, 0x09, 0x00, 0x00, 0x02, 0x02, 0x01, 0x00, 0x02, 0x05, 0x05, 0x00, 0x03, 0x07, 0x01, 0x01
        /*0010*/ 	.byte	0x02, 0x03, 0x00, 0x00, 0x02, 0x06, 0x01, 0x00, 0x04, 0x0b, 0x08, 0x00, 0x01, 0x00, 0x00, 0x00
        /*0020*/ 	.byte	0x00, 0x00, 0x00, 0x00


//--------------------- .nv.info._Z14PrintMatrixGPUPfi --------------------------
	.section	.nv.info._Z14PrintMatrixGPUPfi,"",@"SHT_CUDA_INFO"
	.sectionflags	@""
	.align	4


	//----- nvinfo : EIATTR_CUDA_API_VERSION
	.align		4
        /*0000*/ 	.byte	0x04, 0x37
        /*0002*/ 	.short	(.L_23 - .L_22)
.L_22:
        /*0004*/ 	.word	0x00000082


	//----- nvinfo : EIATTR_KPARAM_INFO
	.align		4
.L_23:
        /*0008*/ 	.byte	0x04, 0x17
        /*000a*/ 	.short	(.L_25 - .L_24)
.L_24:
        /*000c*/ 	.word	0x00000000
        /*0010*/ 	.short	0x0001
        /*0012*/ 	.short	0x0008
        /*0014*/ 	.byte	0x00, 0xf0, 0x11, 0x00


	//----- nvinfo : EIATTR_KPARAM_INFO
	.align		4
.L_25:
        /*0018*/ 	.byte	0x04, 0x17
        /*001a*/ 	.short	(.L_27 - .L_26)
.L_26:
        /*001c*/ 	.word	0x00000000
        /*0020*/ 	.short	0x0000
        /*0022*/ 	.short	0x0000
        /*0024*/ 	.byte	0x00, 0xf5, 0x21, 0x00


	//----- nvinfo : EIATTR_SPARSE_MMA_MASK
	.align		4
.L_27:
        /*0028*/ 	.byte	0x03, 0x50
        /*002a*/ 	.short	0x0000


	//----- nvinfo : EIATTR_MAXREG_COUNT
	.align		4
        /*002c*/ 	.byte	0x03, 0x1b
        /*002e*/ 	.short	0x00ff


	//----- nvinfo : EIATTR_EXTERNS
	.align		4
        /*0030*/ 	.byte	0x04, 0x0f
        /*0032*/ 	.short	(.L_29 - .L_28)


	//   ....[0]....
	.align		4
.L_28:
        /*0034*/ 	.word	index@(vprintf)


	//----- nvinfo : EIATTR_MERCURY_ISA_VERSION
	.align		4
.L_29:
        /*0038*/ 	.byte	0x03, 0x5f
        /*003a*/ 	.short	0x0101


	//----- nvinfo : EIATTR_VRC_CTA_INIT_COUNT
	.align		4
        /*003c*/ 	.byte	0x02, 0x4a
	.zero		1
	.zero		1


	//----- nvinfo : EIATTR_SYSCALL_OFFSETS
	.align		4
        /*0040*/ 	.byte	0x04, 0x46
        /*0042*/ 	.short	(.L_31 - .L_30)


	//   ....[0]....
.L_30:
        /*0044*/ 	.word	0x000000e0


	//   ....[1]....
        /*0048*/ 	.word	0x00000340


	//   ....[2]....
        /*004c*/ 	.word	0x00000420


	//   ....[3]....
        /*0050*/ 	.word	0x000004f0


	//   ....[4]....
        /*0054*/ 	.word	0x000005c0


	//   ....[5]....
        /*0058*/ 	.word	0x00000690


	//   ....[6]....
        /*005c*/ 	.word	0x00000760


	//   ....[7]....
        /*0060*/ 	.word	0x00000830


	//   ....[8]....
        /*0064*/ 	.word	0x00000900


	//   ....[9]....
        /*0068*/ 	.word	0x000009d0


	//   ....[10]....
        /*006c*/ 	.word	0x00000aa0


	//   ....[11]....
        /*0070*/ 	.word	0x00000b70


	//   ....[12]....
        /*0074*/ 	.word	0x00000c40


	//   ....[13]....
        /*0078*/ 	.word	0x00000d10


	//   ....[14]....
        /*007c*/ 	.word	0x00000de0


	//   ....[15]....
        /*0080*/ 	.word	0x00000eb0


	//   ....[16]....
        /*0084*/ 	.word	0x00000f80


	//   ....[17]....
        /*0088*/ 	.word	0x00001170


	//   ....[18]....
        /*008c*/ 	.word	0x000012a0


	//   ....[19]....
        /*0090*/ 	.word	0x00001370


	//   ....[20]....
        /*0094*/ 	.word	0x00001440


	//   ....[21]....
        /*0098*/ 	.word	0x00001510


	//   ....[22]....
        /*009c*/ 	.word	0x000015e0


	//   ....[23]....
        /*00a0*/ 	.word	0x000016b0


	//   ....[24]....
        /*00a4*/ 	.word	0x00001780


	//   ....[25]....
        /*00a8*/ 	.word	0x00001900


	//   ....[26]....
        /*00ac*/ 	.word	0x00001a30


	//   ....[27]....
        /*00b0*/ 	.word	0x00001b00


	//   ....[28]....
        /*00b4*/ 	.word	0x00001bd0


	//   ....[29]....
        /*00b8*/ 	.word	0x00001d40


	//   ....[30]....
        /*00bc*/ 	.word	0x00001ec0


	//   ....[31]....
        /*00c0*/ 	.word	0x00001fb0


	//   ....[32]....
        /*00c4*/ 	.word	0x00002030


	//   ....[33]....
        /*00c8*/ 	.word	0x00002110


	//----- nvinfo : EIATTR_EXIT_INSTR_OFFSETS
	.align		4
.L_31:
        /*00cc*/ 	.byte	0x04, 0x1c
        /*00ce*/ 	.short	(.L_33 - .L_32)


	//   ....[0]....
.L_32:
        /*00d0*/ 	.word	0x00002120


	//----- nvinfo : EIATTR_CRS_STACK_SIZE
	.align		4
.L_33:
        /*00d4*/ 	.byte	0x04, 0x1e
        /*00d6*/ 	.short	(.L_35 - .L_34)
.L_34:
        /*00d8*/ 	.word	0x00000000


	//----- nvinfo : EIATTR_CBANK_PARAM_SIZE
	.align		4
.L_35:
        /*00dc*/ 	.byte	0x03, 0x19
        /*00de*/ 	.short	0x000c


	//----- nvinfo : EIATTR_PARAM_CBANK
	.align		4
        /*00e0*/ 	.byte	0x04, 0x0a
        /*00e2*/ 	.short	(.L_37 - .L_36)
	.align		4
.L_36:
        /*00e4*/ 	.word	index@(.nv.constant0._Z14PrintMatrixGPUPfi)
        /*00e8*/ 	.short	0x0380
        /*00ea*/ 	.short	0x000c


	//----- nvinfo : EIATTR_SW_WAR
	.align		4
.L_37:
        /*00ec*/ 	.byte	0x04, 0x36
        /*00ee*/ 	.short	(.L_39 - .L_38)
.L_38:
        /*00f0*/ 	.word	0x00000008
.L_39:


//--------------------- .nv.info._Z17SubtractRowKernelPfiiii --------------------------
	.section	.nv.info._Z17SubtractRowKernelPfiiii,"",@"SHT_CUDA_INFO"
	.sectionflags	@""
	.align	4


	//----- nvinfo : EIATTR_CUDA_API_VERSION
	.align		4
        /*0000*/ 	.byte	0x04, 0x37
        /*0002*/ 	.short	(.L_41 - .L_40)
.L_40:
        /*0004*/ 	.word	0x00000082


	//----- nvinfo : EIATTR_KPARAM_INFO
	.align		4
.L_41:
        /*0008*/ 	.byte	0x04, 0x17
        /*000a*/ 	.short	(.L_43 - .L_42)
.L_42:
        /*000c*/ 	.word	0x00000000
        /*0010*/ 	.short	0x0004
        /*0012*/ 	.short	0x0014
        /*0014*/ 	.byte	0x00, 0xf0, 0x11, 0x00


	//----- nvinfo : EIATTR_KPARAM_INFO
	.align		4
.L_43:
        /*0018*/ 	.byte	0x04, 0x17
        /*001a*/ 	.short	(.L_45 - .L_44)
.L_44:
        /*001c*/ 	.word	0x00000000
        /*0020*/ 	.short	0x0003
        /*0022*/ 	.short	0x0010
        /*0024*/ 	.byte	0x00, 0xf0, 0x11, 0x00


	//----- nvinfo : EIATTR_KPARAM_INFO
	.align		4
.L_45:
        /*0028*/ 	.byte	0x04, 0x17
        /*002a*/ 	.short	(.L_47 - .L_46)
.L_46:
        /*002c*/ 	.word	0x00000000
        /*0030*/ 	.short	0x0002
        /*0032*/ 	.short	0x000c
        /*0034*/ 	.byte	0x00, 0xf0, 0x11, 0x00


	//----- nvinfo : EIATTR_KPARAM_INFO
	.align		4
.L_47:
        /*0038*/ 	.byte	0x04, 0x17
        /*003a*/ 	.short	(.L_49 - .L_48)
.L_48:
        /*003c*/ 	.word	0x00000000
        /*0040*/ 	.short	0x0001
        /*0042*/ 	.short	0x0008
        /*0044*/ 	.byte	0x00, 0xf0, 0x11, 0x00


	//----- nvinfo : EIATTR_KPARAM_INFO
	.align		4
.L_49:
        /*0048*/ 	.byte	0x04, 0x17
        /*004a*/ 	.short	(.L_51 - .L_50)
.L_50:
        /*004c*/ 	.word	0x00000000
        /*0050*/ 	.short	0x0000
        /*0052*/ 	.short	0x0000
        /*0054*/ 	.byte	0x00, 0xf5, 0x21, 0x00


	//----- nvinfo : EIATTR_SPARSE_MMA_MASK
	.align		4
.L_51:
        /*0058*/ 	.byte	0x03, 0x50
        /*005a*/ 	.short	0x0000


	//----- nvinfo : EIATTR_MAXREG_COUNT
	.align		4
        /*005c*/ 	.byte	0x03, 0x1b
        /*005e*/ 	.short	0x00ff


	//----- nvinfo : EIATTR_NUM_BARRIERS
	.align		4
        /*0060*/ 	.byte	0x02, 0x4c
        /*0062*/ 	.byte	0x01
	.zero		1


	//----- nvinfo : EIATTR_MERCURY_ISA_VERSION
	.align		4
        /*0064*/ 	.byte	0x03, 0x5f
        /*0066*/ 	.short	0x0101


	//----- nvinfo : EIATTR_VRC_CTA_INIT_COUNT
	.align		4
        /*0068*/ 	.byte	0x02, 0x4a
	.zero		1
	.zero		1


	//----- nvinfo : EIATTR_EXIT_INSTR_OFFSETS
	.align		4
        /*006c*/ 	.byte	0x04, 0x1c
        /*006e*/ 	.short	(.L_53 - .L_52)


	//   ....[0]....
.L_52:
        /*0070*/ 	.word	0x000000d0


	//   ....[1]....
        /*0074*/ 	.word	0x000002d0


	//----- nvinfo : EIATTR_CBANK_PARAM_SIZE
	.align		4
.L_53:
        /*0078*/ 	.byte	0x03, 0x19
        /*007a*/ 	.short	0x0018


	//----- nvinfo : EIATTR_PARAM_CBANK
	.align		4
        /*007c*/ 	.byte	0x04, 0x0a
        /*007e*/ 	.short	(.L_55 - .L_54)
	.align		4
.L_54:
        /*0080*/ 	.word	index@(.nv.constant0._Z17SubtractRowKernelPfiiii)
        /*0084*/ 	.short	0x0380
        /*0086*/ 	.short	0x0018


	//----- nvinfo : EIATTR_SW_WAR
	.align		4
.L_55:
        /*0088*/ 	.byte	0x04, 0x36
        /*008a*/ 	.short	(.L_57 - .L_56)
.L_56:
        /*008c*/ 	.word	0x00000008
.L_57:


//--------------------- .nv.info._Z14ScaleRowKernelPfiiif --------------------------
	.section	.nv.info._Z14ScaleRowKernelPfiiif,"",@"SHT_CUDA_INFO"
	.sectionflags	@""
	.align	4


	//----- nvinfo : EIATTR_CUDA_API_VERSION
	.align		4
        /*0000*/ 	.byte	0x04, 0x37
        /*0002*/ 	.short	(.L_59 - .L_58)
.L_58:
        /*0004*/ 	.word	0x00000082


	//----- nvinfo : EIATTR_KPARAM_INFO
	.align		4
.L_59:
        /*0008*/ 	.byte	0x04, 0x17
        /*000a*/ 	.short	(.L_61 - .L_60)
.L_60:
        /*000c*/ 	.word	0x00000000
        /*0010*/ 	.short	0x0004
        /*0012*/ 	.short	0x0014
        /*0014*/ 	.byte	0x00, 0xf0, 0x11, 0x00


	//----- nvinfo : EIATTR_KPARAM_INFO
	.align		4
.L_61:
        /*0018*/ 	.byte	0x04, 0x17
        /*001a*/ 	.short	(.L_63 - .L_62)
.L_62:
        /*001c*/ 	.word	0x00000000
        /*0020*/ 	.short	0x0003
        /*0022*/ 	.short	0x0010
        /*0024*/ 	.byte	0x00, 0xf0, 0x11, 0x00


	//----- nvinfo : EIATTR_KPARAM_INFO
	.align		4
.L_63:
        /*0028*/ 	.byte	0x04, 0x17
        /*002a*/ 	.short	(.L_65 - .L_64)
.L_64:
        /*002c*/ 	.word	0x00000000
        /*0030*/ 	.short	0x0002
        /*0032*/ 	.short	0x000c
        /*0034*/ 	.byte	0x00, 0xf0, 0x11, 0x00


	//----- nvinfo : EIATTR_KPARAM_INFO
	.align		4
.L_65:
        /*0038*/ 	.byte	0x04, 0x17
        /*003a*/ 	.short	(.L_67 - .L_66)
.L_66:
        /*003c*/ 	.word	0x00000000
        /*0040*/ 	.short	0x0001
        /*0042*/ 	.short	0x0008
        /*0044*/ 	.byte	0x00, 0xf0, 0x11, 0x00


	//----- nvinfo : EIATTR_KPARAM_INFO
	.align		4
.L_67:
        /*0048*/ 	.byte	0x04, 0x17
        /*004a*/ 	.short	(.L_69 - .L_68)
.L_68:
        /*004c*/ 	.word	0x00000000
        /*0050*/ 	.short	0x0000
        /*0052*/ 	.short	0x0000
        /*0054*/ 	.byte	0x00, 0xf5, 0x21, 0x00


	//----- nvinfo : EIATTR_SPARSE_MMA_MASK
	.align		4
.L_69:
        /*0058*/ 	.byte	0x03, 0x50
        /*005a*/ 	.short	0x0000


	//----- nvinfo : EIATTR_MAXREG_COUNT
	.align		4
        /*005c*/ 	.byte	0x03, 0x1b
        /*005e*/ 	.short	0x00ff


	//----- nvinfo : EIATTR_MERCURY_ISA_VERSION
	.align		4
        /*0060*/ 	.byte	0x03, 0x5f
        /*0062*/ 	.short	0x0101


	//----- nvinfo : EIATTR_VRC_CTA_INIT_COUNT
	.align		4
        /*0064*/ 	.byte	0x02, 0x4a
	.zero		1
	.zero		1


	//----- nvinfo : EIATTR_EXIT_INSTR_OFFSETS
	.align		4
        /*0068*/ 	.byte	0x04, 0x1c
        /*006a*/ 	.short	(.L_71 - .L_70)


	//   ....[0]....
.L_70:
        /*006c*/ 	.word	0x000000b0


	//   ....[1]....
        /*0070*/ 	.word	0x000001e0


	//----- nvinfo : EIATTR_CRS_STACK_SIZE
	.align		4
.L_71:
        /*0074*/ 	.byte	0x04, 0x1e
        /*0076*/ 	.short	(.L_73 - .L_72)
.L_72:
        /*0078*/ 	.word	0x00000000


	//----- nvinfo : EIATTR_CBANK_PARAM_SIZE
	.align		4
.L_73:
        /*007c*/ 	.byte	0x03, 0x19
        /*007e*/ 	.short	0x0018


	//----- nvinfo : EIATTR_PARAM_CBANK
	.align		4
        /*0080*/ 	.byte	0x04, 0x0a
        /*0082*/ 	.short	(.L_75 - .L_74)
	.align		4
.L_74:
        /*0084*/ 	.word	index@(.nv.constant0._Z14ScaleRowKernelPfiiif)
        /*0088*/ 	.short	0x0380
        /*008a*/ 	.short	0x0018


	//----- nvinfo : EIATTR_SW_WAR
	.align		4
.L_75:
        /*008c*/ 	.byte	0x04, 0x36
        /*008e*/ 	.short	(.L_77 - .L_76)
.L_76:
        /*0090*/ 	.word	0x00000008
.L_77:


//--------------------- .nv.callgraph             --------------------------
	.section	.nv.callgraph,"",@"SHT_CUDA_CALLGRAPH"
	.align	4
	.sectionentsize	8
	.align		4
        /*0000*/ 	.word	0x00000000
	.align		4
        /*0004*/ 	.word	0xffffffff
	.align		4
        /*0008*/ 	.word	index@(_Z14PrintMatrixGPUPfi)
	.align		4
        /*000c*/ 	.word	index@(vprintf)
	.align		4
        /*0010*/ 	.word	0x00000000
	.align		4
        /*0014*/ 	.word	0xfffffffe
	.align		4
        /*0018*/ 	.word	0x00000000
	.align		4
        /*001c*/ 	.word	0xfffffffd
	.align		4
        /*0020*/ 	.word	0x00000000
	.align		4
        /*0024*/ 	.word	0xfffffffc


//--------------------- .nv.constant4             --------------------------
	.section	.nv.constant4,"a",@progbits
	.align	8
	.align		8
.nv.constant4:
        /*0000*/ 	.dword	vprintf
	.align		8
        /*0008*/ 	.dword	$str
	.align		8
        /*0010*/ 	.dword	$str$1


//--------------------- .text._Z14PrintMatrixGPUPfi --------------------------
	.section	.text._Z14PrintMatrixGPUPfi,"ax",@progbits
	.align	128
        .global         _Z14PrintMatrixGPUPfi
        .type           _Z14PrintMatrixGPUPfi,@function
        .size           _Z14PrintMatrixGPUPfi,(.L_x_57 - _Z14PrintMatrixGPUPfi)
        .other          _Z14PrintMatrixGPUPfi,@"STO_CUDA_ENTRY STV_DEFAULT"
_Z14PrintMatrixGPUPfi:
.text._Z14PrintMatrixGPUPfi:
[----:B------:R-:W0:Y:S01]  /*0000*/  LDC R1, c[0x0][0x37c] ;  /* 0x0000df00ff017b82 */ /* 0x000e220000000800 */
[----:B------:R-:W-:Y:S01]  /*0010*/  MOV R0, 0x0 ;  /* 0x0000000000007802 */ /* 0x000fe20000000f00 */
[----:B------:R-:W1:Y:S01]  /*0020*/  LDCU UR4, c[0x0][0x2f8] ;  /* 0x00005f00ff0477ac */ /* 0x000e620008000800 */
[----:B0-----:R-:W-:Y:S01]  /*0030*/  VIADD R1, R1, 0xfffffff8 ;  /* 0xfffffff801017836 */ /* 0x001fe20000000000 */
[----:B------:R-:W-:-:S04]  /*0040*/  CS2R R6, SRZ ;  /* 0x0000000000067805 */ /* 0x000fc8000001ff00 */
[----:B------:R0:W2:Y:S01]  /*0050*/  LDC.64 R8, c[0x4][R0] ;  /* 0x0100000000087b82 */ /* 0x0000a20000000a00 */
[----:B------:R-:W3:Y:S01]  /*0060*/  LDCU.64 UR6, c[0x4][0x8] ;  /* 0x01000100ff0677ac */ /* 0x000ee20008000a00 */
[----:B------:R-:W4:Y:S01]  /*0070*/  LDCU UR5, c[0x0][0x2fc] ;  /* 0x00005f80ff0577ac */ /* 0x000f220008000800 */
[----:B------:R-:W0:Y:S01]  /*0080*/  LDCU UR36, c[0x0][0x388] ;  /* 0x00007100ff2477ac */ /* 0x000e220008000800 */
[----:B-1----:R-:W-:Y:S01]  /*0090*/  IADD3 R18, P0, PT, R1, UR4, RZ ;  /* 0x0000000401127c10 */ /* 0x002fe2000ff1e0ff */
[----:B---3--:R-:W-:Y:S02]  /*00a0*/  IMAD.U32 R4, RZ, RZ, UR6 ;  /* 0x00000006ff047e24 */ /* 0x008fe4000f8e00ff */
[----:B------:R-:W-:Y:S02]  /*00b0*/  IMAD.U32 R5, RZ, RZ, UR7 ;  /* 0x00000007ff057e24 */ /* 0x000fe4000f8e00ff */
[----:B0---4-:R-:W-:-:S08]  /*00c0*/  IMAD.X R2, RZ, RZ, UR5, P0 ;  /* 0x00000005ff027e24 */ /* 0x011fd000080e06ff */
[----:B------:R-:W-:-:S07]  /*00d0*/  LEPC R20, `(.L_x_0) ;  /* 0x000000001014794e */ /* 0x000fce0000000000 */
[----:B--2---:R-:W-:Y:S05]  /*00e0*/  CALL.ABS.NOINC R8 ;  /* 0x0000000008007343 */ /* 0x004fea0003c00000 */
.L_x_0:
[----:B------:R-:W0:Y:S02]  /*00f0*/  LDCU UR4, c[0x0][0x388] ;  /* 0x00007100ff0477ac */ /* 0x000e240008000800 */
[----:B0-----:R-:W-:-:S09]  /*0100*/  UISETP.GE.AND UP0, UPT, UR4, 0x2, UPT ;  /* 0x000000020400788c */ /* 0x001fd2000bf06270 */
[----:B------:R-:W-:Y:S05]  /*0110*/  BRA.U !UP0, `(.L_x_1) ;  /* 0x0000001d08e07547 */ /* 0x000fea000b800000 */
[----:B------:R-:W0:Y:S01]  /*0120*/  LDC.64 R28, c[0x0][0x358] ;  /* 0x0000d600ff1c7b82 */ /* 0x000e220000000a00 */
[----:B------:R-:W-:Y:S01]  /*0130*/  BSSY.RECONVERGENT B7, `(.L_x_1) ;  /* 0x00001f6000077945 */ /* 0x000fe20003800200 */
[----:B------:R-:W-:-:S07]  /*0140*/  IMAD.MOV.U32 R24, RZ, RZ, RZ ;  /* 0x000000ffff187224 */ /* 0x000fce00078e00ff */
.L_x_38:
[----:B------:R-:W1:Y:S01]  /*0150*/  LDCU UR4, c[0x0][0x388] ;  /* 0x00007100ff0477ac */ /* 0x000e620008000800 */
[----:B------:R-:W-:Y:S01]  /*0160*/  IMAD.MOV.U32 R19, RZ, RZ, RZ ;  /* 0x000000ffff137224 */ /* 0x000fe200078e00ff */
[----:B-1----:R-:W-:Y:S02]  /*0170*/  UISETP.GE.U32.AND UP0, UPT, UR4, 0x10, UPT ;  /* 0x000000100400788c */ /* 0x002fe4000bf06070 */
[----:B------:R-:W-:-:S07]  /*0180*/  IMAD R26, R24, UR4, RZ ;  /* 0x00000004181a7c24 */ /* 0x000fce000f8e02ff */
[----:B------:R-:W-:Y:S05]  /*0190*/  BRA.U !UP0, `(.L_x_2) ;  /* 0x0000000d08907547 */ /* 0x000fea000b800000 */
[----:B------:R-:W1:Y:S01]  /*01a0*/  LDC.64 R4, c[0x0][0x380] ;  /* 0x0000e000ff047b82 */ /* 0x000e620000000a00 */
[----:B------:R-:W-:Y:S01]  /*01b0*/  ULOP3.LUT UR4, UR4, 0x7ffffff0, URZ, 0xc0, !UPT ;  /* 0x7ffffff004047892 */ /* 0x000fe2000f8ec0ff */
[----:B------:R-:W-:Y:S03]  /*01c0*/  BSSY.RECONVERGENT B6, `(.L_x_2) ;  /* 0x00000e1000067945 */ /* 0x000fe60003800200 */
[----:B------:R-:W-:-:S06]  /*01d0*/  UIADD3 UR4, UPT, UPT, -UR4, URZ, URZ ;  /* 0x000000ff04047290 */ /* 0x000fcc000fffe1ff */
[----:B------:R-:W-:Y:S02]  /*01e0*/  IMAD.U32 R16, RZ, RZ, UR4 ;  /* 0x00000004ff107e24 */ /* 0x000fe4000f8e00ff */
[----:B-1----:R-:W-:-:S03]  /*01f0*/  IMAD.WIDE.U32 R4, R26, 0x4, R4 ;  /* 0x000000041a047825 */ /* 0x002fc600078e0004 */
[----:B------:R-:W-:-:S05]  /*0200*/  IADD3 R30, P0, PT, R4, 0x20, RZ ;  /* 0x00000020041e7810 */ /* 0x000fca0007f1e0ff */
[----:B------:R-:W-:-:S08]  /*0210*/  IMAD.X R31, RZ, RZ, R5, P0 ;  /* 0x000000ffff1f7224 */ /* 0x000fd000000e0605 */
.L_x_19:
[----:B0-----:R-:W-:Y:S02]  /*0220*/  R2UR UR4, R28 ;  /* 0x000000001c0472ca */ /* 0x001fe400000e0000 */
[----:B------:R-:W-:-:S13]  /*0230*/  R2UR UR5, R29 ;  /* 0x000000001d0572ca */ /* 0x000fda00000e0000 */
[----:B------:R-:W2:Y:S01]  /*0240*/  LDG.E R0, desc[UR4][R30.64+-0x20] ;  /* 0xffffe0041e007981 */ /* 0x000ea2000c1e1900 */
[----:B------:R-:W-:Y:S01]  /*0250*/  MOV R8, 0x0 ;  /* 0x0000000000087802 */ /* 0x000fe20000000f00 */
[----:B------:R-:W0:Y:S01]  /*0260*/  LDCU.64 UR4, c[0x4][0x10] ;  /* 0x01000200ff0477ac */ /* 0x000e220008000a00 */
[----:B------:R-:W-:Y:S02]  /*0270*/  VIADD R16, R16, 0x10 ;  /* 0x0000001010107836 */ /* 0x000fe40000000000 */
[----:B------:R-:W-:Y:S01]  /*0280*/  IMAD.MOV.U32 R6, RZ, RZ, R18 ;  /* 0x000000ffff067224 */ /* 0x000fe200078e0012 */
[----:B------:R-:W-:Y:S01]  /*0290*/  ULOP3.LUT UR6, UR36, 0x7ffffff0, URZ, 0xc0, !UPT ;  /* 0x7ffffff024067892 */ /* 0x000fe2000f8ec0ff */
[----:B------:R-:W1:Y:S01]  /*02a0*/  LDC.64 R8, c[0x4][R8] ;  /* 0x0100000008087b82 */ /* 0x000e620000000a00 */
[----:B------:R-:W-:Y:S01]  /*02b0*/  ISETP.NE.AND P0, PT, R16, RZ, PT ;  /* 0x000000ff1000720c */ /* 0x000fe20003f05270 */
[----:B------:R-:W-:-:S03]  /*02c0*/  IMAD.MOV.U32 R7, RZ, RZ, R2 ;  /* 0x000000ffff077224 */ /* 0x000fc600078e0002 */
[----:B------:R-:W-:Y:S01]  /*02d0*/  P2R R22, PR, RZ, 0x1 ;  /* 0x00000001ff167803 */ /* 0x000fe20000000000 */
[----:B------:R-:W-:Y:S02]  /*02e0*/  IMAD.U32 R19, RZ, RZ, UR6 ;  /* 0x00000006ff137e24 */ /* 0x000fe4000f8e00ff */
[----:B0-----:R-:W-:Y:S02]  /*02f0*/  IMAD.U32 R4, RZ, RZ, UR4 ;  /* 0x00000004ff047e24 */ /* 0x001fe4000f8e00ff */
[----:B------:R-:W-:Y:S01]  /*0300*/  IMAD.U32 R5, RZ, RZ, UR5 ;  /* 0x00000005ff057e24 */ /* 0x000fe2000f8e00ff */
[----:B--2---:R-:W0:Y:S02]  /*0310*/  F2F.F64.F32 R10, R0 ;  /* 0x00000000000a7310 */ /* 0x004e240000201800 */
[----:B01----:R0:W-:Y:S04]  /*0320*/  STL.64 [R1], R10 ;  /* 0x0000000a01007387 */ /* 0x0031e80000100a00 */
[----:B------:R-:W-:-:S07]  /*0330*/  LEPC R20, `(.L_x_3) ;  /* 0x000000001014794e */ /* 0x000fce0000000000 */
[----:B0-----:R-:W-:Y:S05]  /*0340*/  CALL.ABS.NOINC R8 ;  /* 0x0000000008007343 */ /* 0x001fea0003c00000 */
.L_x_3:
[----:B------:R-:W-:Y:S02]  /*0350*/  R2UR UR4, R28 ;  /* 0x000000001c0472ca */ /* 0x000fe400000e0000 */
[----:B------:R-:W-:-:S13]  /*0360*/  R2UR UR5, R29 ;  /* 0x000000001d0572ca */ /* 0x000fda00000e0000 */
[----:B------:R-:W2:Y:S01]  /*0370*/  LDG.E R0, desc[UR4][R30.64+-0x1c] ;  /* 0xffffe4041e007981 */ /* 0x000ea2000c1e1900 */
[----:B------:R-:W-:Y:S01]  /*0380*/  MOV R17, 0x0 ;  /* 0x0000000000117802 */ /* 0x000fe20000000f00 */
[----:B------:R-:W0:Y:S01]  /*0390*/  LDCU.64 UR4, c[0x4][0x10] ;  /* 0x01000200ff0477ac */ /* 0x000e220008000a00 */
[----:B------:R-:W-:Y:S01]  /*03a0*/  MOV R6, R18 ;  /* 0x0000001200067202 */ /* 0x000fe20000000f00 */
[----:B------:R-:W-:Y:S01]  /*03b0*/  IMAD.MOV.U32 R7, RZ, RZ, R2 ;  /* 0x000000ffff077224 */ /* 0x000fe200078e0002 */
[----:B------:R1:W3:Y:S01]  /*03c0*/  LDC.64 R8, c[0x4][R17] ;  /* 0x0100000011087b82 */ /* 0x0002e20000000a00 */
[----:B0-----:R-:W-:Y:S02]  /*03d0*/  IMAD.U32 R4, RZ, RZ, UR4 ;  /* 0x00000004ff047e24 */ /* 0x001fe4000f8e00ff */
[----:B------:R-:W-:Y:S01]  /*03e0*/  IMAD.U32 R5, RZ, RZ, UR5 ;  /* 0x00000005ff057e24 */ /* 0x000fe2000f8e00ff */
[----:B--2---:R-:W0:Y:S02]  /*03f0*/  F2F.F64.F32 R10, R0 ;  /* 0x00000000000a7310 */ /* 0x004e240000201800 */
[----:B0--3--:R1:W-:Y:S04]  /*0400*/  STL.64 [R1], R10 ;  /* 0x0000000a01007387 */ /* 0x0093e80000100a00 */
[----:B------:R-:W-:-:S07]  /*0410*/  LEPC R20, `(.L_x_4) ;  /* 0x000000001014794e */ /* 0x000fce0000000000 */
[----:B-1----:R-:W-:Y:S05]  /*0420*/  CALL.ABS.NOINC R8 ;  /* 0x0000000008007343 */ /* 0x002fea0003c00000 */
.L_x_4:
[----:B------:R-:W-:Y:S02]  /*0430*/  R2UR UR4, R28 ;  /* 0x000000001c0472ca */ /* 0x000fe400000e0000 */
[----:B------:R-:W-:-:S13]  /*0440*/  R2UR UR5, R29 ;  /* 0x000000001d0572ca */ /* 0x000fda00000e0000 */
[----:B------:R-:W2:Y:S01]  /*0450*/  LDG.E R0, desc[UR4][R30.64+-0x18] ;  /* 0xffffe8041e007981 */ /* 0x000ea2000c1e1900 */
[----:B------:R0:W1:Y:S01]  /*0460*/  LDC.64 R8, c[0x4][R17] ;  /* 0x0100000011087b82 */ /* 0x0000620000000a00 */
[----:B------:R-:W3:Y:S01]  /*0470*/  LDCU.64 UR4, c[0x4][0x10] ;  /* 0x01000200ff0477ac */ /* 0x000ee20008000a00 */
[----:B------:R-:W-:Y:S02]  /*0480*/  IMAD.MOV.U32 R6, RZ, RZ, R18 ;  /* 0x000000ffff067224 */ /* 0x000fe400078e0012 */
[----:B------:R-:W-:Y:S02]  /*0490*/  IMAD.MOV.U32 R7, RZ, RZ, R2 ;  /* 0x000000ffff077224 */ /* 0x000fe400078e0002 */
[----:B---3--:R-:W-:Y:S02]  /*04a0*/  IMAD.U32 R4, RZ, RZ, UR4 ;  /* 0x00000004ff047e24 */ /* 0x008fe4000f8e00ff */
[----:B------:R-:W-:Y:S01]  /*04b0*/  IMAD.U32 R5, RZ, RZ, UR5 ;  /* 0x00000005ff057e24 */ /* 0x000fe2000f8e00ff */
[----:B--2---:R-:W2:Y:S02]  /*04c0*/  F2F.F64.F32 R10, R0 ;  /* 0x00000000000a7310 */ /* 0x004ea40000201800 */
[----:B-12---:R0:W-:Y:S04]  /*04d0*/  STL.64 [R1], R10 ;  /* 0x0000000a01007387 */ /* 0x0061e80000100a00 */
[----:B------:R-:W-:-:S07]  /*04e0*/  LEPC R20, `(.L_x_5) ;  /* 0x000000001014794e */ /* 0x000fce0000000000 */
[----:B0-----:R-:W-:Y:S05]  /*04f0*/  CALL.ABS.NOINC R8 ;  /* 0x0000000008007343 */ /* 0x001fea0003c00000 */
.L_x_5:
        /* <DEDUP_REMOVED lines=13> */
.L_x_6:
        /* <DEDUP_REMOVED lines=13> */
.L_x_7:
[----:B------:R-:W-:Y:S02]  /*06a0*/  R2UR UR4, R28 ;  /* 0x000000001c0472ca */ /* 0x000fe400000e0000 */
[----:B------:R-:W-:-:S13]  /*06b0*/  R2UR UR5, R29 ;  /* 0x000000001d0572ca */ /* 0x000fda00000e0000 */
[----:B------:R-:W2:Y:S01]  /*06c0*/  LDG.E R0, desc[UR4][R30.64+-0xc] ;  /* 0xfffff4041e007981 */ /* 0x000ea2000c1e1900 */
[----:B------:R0:W1:Y:S01]  /*06d0*/  LDC.64 R8, c[0x4][R17] ;  /* 0x0100000011087b82 */ /* 0x0000620000000a00 */
[----:B------:R-:W3:Y:S01]  /*06e0*/  LDCU.64 UR4, c[0x4][0x10] ;  /* 0x01000200ff0477ac */ /* 0x000ee20008000a00 */
[----:B------:R-:W-:Y:S01]  /*06f0*/  MOV R6, R18 ;  /* 0x0000001200067202 */ /* 0x000fe20000000f00 */
[----:B------:R-:W-:Y:S02]  /*0700*/  IMAD.MOV.U32 R7, RZ, RZ, R2 ;  /* 0x000000ffff077224 */ /* 0x000fe400078e0002 */
[----:B---3--:R-:W-:Y:S02]  /*0710*/  IMAD.U32 R4, RZ, RZ, UR4 ;  /* 0x00000004ff047e24 */ /* 0x008fe4000f8e00ff */
[----:B------:R-:W-:Y:S01]  /*0720*/  IMAD.U32 R5, RZ, RZ, UR5 ;  /* 0x00000005ff057e24 */ /* 0x000fe2000f8e00ff */
[----:B--2---:R-:W2:Y:S02]  /*0730*/  F2F.F64.F32 R10, R0 ;  /* 0x00000000000a7310 */ /* 0x004ea40000201800 */
[----:B-12---:R0:W-:Y:S04]  /*0740*/  STL.64 [R1], R10 ;  /* 0x0000000a01007387 */ /* 0x0061e80000100a00 */
[----:B------:R-:W-:-:S07]  /*0750*/  LEPC R20, `(.L_x_8) ;  /* 0x000000001014794e */ /* 0x000fce0000000000 */
[----:B0-----:R-:W-:Y:S05]  /*0760*/  CALL.ABS.NOINC R8 ;  /* 0x0000000008007343 */ /* 0x001fea0003c00000 */
.L_x_8:
        /* <DEDUP_REMOVED lines=13> */
.L_x_9:
        /* <DEDUP_REMOVED lines=13> */
.L_x_10:
        /* <DEDUP_REMOVED lines=13> */
.L_x_11:
[----:B------:R-:W-:Y:S02]  /*09e0*/  R2UR UR4, R28 ;  /* 0x000000001c0472ca */ /* 0x000fe400000e0000 */
[----:B------:R-:W-:-:S13]  /*09f0*/  R2UR UR5, R29 ;  /* 0x000000001d0572ca */ /* 0x000fda00000e0000 */
[----:B------:R-:W2:Y:S01]  /*0a00*/  LDG.E R0, desc[UR4][R30.64+0x4] ;  /* 0x000004041e007981 */ /* 0x000ea2000c1e1900 */
[----:B------:R0:W1:Y:S01]  /*0a10*/  LDC.64 R8, c[0x4][R17] ;  /* 0x0100000011087b82 */ /* 0x0000620000000a00 */
[----:B------:R-:W3:Y:S01]  /*0a20*/  LDCU.64 UR4, c[0x4][0x10] ;  /* 0x01000200ff0477ac */ /* 0x000ee20008000a00 */
[----:B------:R-:W-:Y:S02]  /*0a30*/  IMAD.MOV.U32 R6, RZ, RZ, R18 ;  /* 0x000000ffff067224 */ /* 0x000fe400078e0012 */
[----:B------:R-:W-:Y:S02]  /*0a40*/  IMAD.MOV.U32 R7, RZ, RZ, R2 ;  /* 0x000000ffff077224 */ /* 0x000fe400078e0002 */
[----:B---3--:R-:W-:Y:S01]  /*0a50*/  IMAD.U32 R4, RZ, RZ, UR4 ;  /* 0x00000004ff047e24 */ /* 0x008fe2000f8e00ff */
[----:B------:R-:W-:Y:S01]  /*0a60*/  MOV R5, UR5 ;  /* 0x0000000500057c02 */ /* 0x000fe20008000f00 */
[----:B--2---:R-:W2:Y:S02]  /*0a70*/  F2F.F64.F32 R10, R0 ;  /* 0x00000000000a7310 */ /* 0x004ea40000201800 */
[----:B-12---:R0:W-:Y:S04]  /*0a80*/  STL.64 [R1], R10 ;  /* 0x0000000a01007387 */ /* 0x0061e80000100a00 */
[----:B------:R-:W-:-:S07]  /*0a90*/  LEPC R20, `(.L_x_12) ;  /* 0x000000001014794e */ /* 0x000fce0000000000 */
[----:B0-----:R-:W-:Y:S05]  /*0aa0*/  CALL.ABS.NOINC R8 ;  /* 0x0000000008007343 */ /* 0x001fea0003c00000 */
.L_x_12:
        /* <DEDUP_REMOVED lines=13> */
.L_x_13:
        /* <DEDUP_REMOVED lines=13> */
.L_x_14:
        /* <DEDUP_REMOVED lines=13> */
.L_x_15:
[----:B------:R-:W-:Y:S02]  /*0d20*/  R2UR UR4, R28 ;  /* 0x000000001c0472ca */ /* 0x000fe400000e0000 */
[----:B------:R-:W-:-:S13]  /*0d30*/  R2UR UR5, R29 ;  /* 0x000000001d0572ca */ /* 0x000fda00000e0000 */
[----:B------:R-:W2:Y:S01]  /*0d40*/  LDG.E R0, desc[UR4][R30.64+0x14] ;  /* 0x000014041e007981 */ /* 0x000ea2000c1e1900 */
[----:B------:R0:W1:Y:S01]  /*0d50*/  LDC.64 R8, c[0x4][R17] ;  /* 0x0100000011087b82 */ /* 0x0000620000000a00 */
[----:B------:R-:W3:Y:S01]  /*0d60*/  LDCU.64 UR4, c[0x4][0x10] ;  /* 0x01000200ff0477ac */ /* 0x000ee20008000a00 */
[----:B------:R-:W-:Y:S02]  /*0d70*/  IMAD.MOV.U32 R6, RZ, RZ, R18 ;  /* 0x000000ffff067224 */ /* 0x000fe400078e0012 */
[----:B------:R-:W-:Y:S01]  /*0d80*/  IMAD.MOV.U32 R7, RZ, RZ, R2 ;  /* 0x000000ffff077224 */ /* 0x000fe200078e0002 */
[----:B---3--:R-:W-:Y:S01]  /*0d90*/  MOV R4, UR4 ;  /* 0x0000000400047c02 */ /* 0x008fe20008000f00 */
[----:B------:R-:W-:Y:S01]  /*0da0*/  IMAD.U32 R5, RZ, RZ, UR5 ;  /* 0x00000005ff057e24 */ /* 0x000fe2000f8e00ff */
[----:B--2---:R-:W2:Y:S02]  /*0db0*/  F2F.F64.F32 R10, R0 ;  /* 0x00000000000a7310 */ /* 0x004ea40000201800 */
[----:B-12---:R0:W-:Y:S04]  /*0dc0*/  STL.64 [R1], R10 ;  /* 0x0000000a01007387 */ /* 0x0061e80000100a00 */
[----:B------:R-:W-:-:S07]  /*0dd0*/  LEPC R20, `(.L_x_16) ;  /* 0x000000001014794e */ /* 0x000fce0000000000 */
[----:B0-----:R-:W-:Y:S05]  /*0de0*/  CALL.ABS.NOINC R8 ;  /* 0x0000000008007343 */ /* 0x001fea0003c00000 */
.L_x_16:
        /* <DEDUP_REMOVED lines=13> */
.L_x_17:
        /* <DEDUP_REMOVED lines=13> */
.L_x_18:
[----:B------:R-:W-:Y:S02]  /*0f90*/  ISETP.NE.AND P6, PT, R22, RZ, PT ;  /* 0x000000ff1600720c */ /* 0x000fe40003fc5270 */
[----:B------:R-:W-:-:S05]  /*0fa0*/  IADD3 R30, P0, PT, R30, 0x40, RZ ;  /* 0x000000401e1e7810 */ /* 0x000fca0007f1e0ff */
[----:B------:R-:W-:-:S06]  /*0fb0*/  IMAD.X R31, RZ, RZ, R31, P0 ;  /* 0x000000ffff1f7224 */ /* 0x000fcc00000e061f */
[----:B------:R-:W-:Y:S05]  /*0fc0*/  @P6 BRA `(.L_x_19) ;  /* 0xfffffff000946947 */ /* 0x000fea000383ffff */
[----:B------:R-:W-:Y:S05]  /*0fd0*/  BSYNC.RECONVERGENT B6 ;  /* 0x0000000000067941 */ /* 0x000fea0003800200 */
.L_x_2:
[----:B------:R-:W1:Y:S02]  /*0fe0*/  LDC R25, c[0x0][0x388] ;  /* 0x0000e200ff197b82 */ /* 0x000e640000000800 */
[----:B-1----:R-:W-:-:S04]  /*0ff0*/  LOP3.LUT R0, R25, 0xf, RZ, 0xc0, !PT ;  /* 0x0000000f19007812 */ /* 0x002fc800078ec0ff */
[----:B------:R-:W-:-:S13]  /*1000*/  ISETP.NE.AND P0, PT, R0, RZ, PT ;  /* 0x000000ff0000720c */ /* 0x000fda0003f05270 */
[----:B------:R-:W-:Y:S05]  /*1010*/  @!P0 BRA `(.L_x_20) ;  /* 0x0000000c00e88947 */ /* 0x000fea0003800000 */
[----:B------:R-:W1:Y:S01]  /*1020*/  LDCU UR4, c[0x0][0x2f8] ;  /* 0x00005f00ff0477ac */ /* 0x000e620008000800 */
[----:B------:R-:W-:-:S05]  /*1030*/  VIADD R0, R0, 0xffffffff ;  /* 0xffffffff00007836 */ /* 0x000fca0000000000 */
[----:B------:R-:W-:Y:S01]  /*1040*/  ISETP.GE.U32.AND P0, PT, R0, 0x7, PT ;  /* 0x000000070000780c */ /* 0x000fe20003f06070 */
[----:B-1----:R-:W-:-:S12]  /*1050*/  VIADD R22, R18, -UR4 ;  /* 0x8000000412167c36 */ /* 0x002fd80008000000 */
[----:B------:R-:W-:Y:S05]  /*1060*/  @!P0 BRA `(.L_x_21) ;  /* 0x0000000400cc8947 */ /* 0x000fea0003800000 */
[----:B------:R-:W1:Y:S01]  /*1070*/  LDC.64 R10, c[0x0][0x380] ;  /* 0x0000e000ff0a7b82 */ /* 0x000e620000000a00 */
[----:B0-----:R-:W-:Y:S02]  /*1080*/  R2UR UR4, R28 ;  /* 0x000000001c0472ca */ /* 0x001fe400000e0000 */
[----:B------:R-:W-:Y:S02]  /*1090*/  R2UR UR5, R29 ;  /* 0x000000001d0572ca */ /* 0x000fe400000e0000 */
[----:B------:R-:W-:-:S05]  /*10a0*/  IADD3 R3, PT, PT, R26, R19, RZ ;  /* 0x000000131a037210 */ /* 0x000fca0007ffe0ff */
[----:B-1----:R-:W-:-:S06]  /*10b0*/  IMAD.WIDE.U32 R10, R3, 0x4, R10 ;  /* 0x00000004030a7825 */ /* 0x002fcc00078e000a */
[----:B------:R-:W2:Y:S01]  /*10c0*/  LDG.E R10, desc[UR4][R10.64] ;  /* 0x000000040a0a7981 */ /* 0x000ea2000c1e1900 */
[----:B------:R-:W-:Y:S01]  /*10d0*/  MOV R8, 0x0 ;  /* 0x0000000000087802 */ /* 0x000fe20000000f00 */
[----:B------:R-:W0:Y:S01]  /*10e0*/  LDCU.64 UR4, c[0x4][0x10] ;  /* 0x01000200ff0477ac */ /* 0x000e220008000a00 */
[----:B------:R-:W-:Y:S02]  /*10f0*/  IMAD.MOV.U32 R6, RZ, RZ, R18 ;  /* 0x000000ffff067224 */ /* 0x000fe400078e0012 */
[----:B------:R-:W-:Y:S02]  /*1100*/  IMAD.MOV.U32 R7, RZ, RZ, R2 ;  /* 0x000000ffff077224 */ /* 0x000fe400078e0002 */
[----:B------:R-:W1:Y:S01]  /*1110*/  LDC.64 R8, c[0x4][R8] ;  /* 0x0100000008087b82 */ /* 0x000e620000000a00 */
[----:B0-----:R-:W-:Y:S02]  /*1120*/  IMAD.U32 R4, RZ, RZ, UR4 ;  /* 0x00000004ff047e24 */ /* 0x001fe4000f8e00ff */
[----:B------:R-:W-:Y:S01]  /*1130*/  IMAD.U32 R5, RZ, RZ, UR5 ;  /* 0x00000005ff057e24 */ /* 0x000fe2000f8e00ff */
[----:B--2---:R-:W0:Y:S02]  /*1140*/  F2F.F64.F32 R12, R10 ;  /* 0x0000000a000c7310 */ /* 0x004e240000201800 */
[----:B01----:R0:W-:Y:S04]  /*1150*/  STL.64 [R22], R12 ;  /* 0x0000000c16007387 */ /* 0x0031e80000100a00 */
[----:B------:R-:W-:-:S07]  /*1160*/  LEPC R20, `(.L_x_22) ;  /* 0x000000001014794e */ /* 0x000fce0000000000 */
[----:B0-----:R-:W-:Y:S05]  /*1170*/  CALL.ABS.NOINC R8 ;  /* 0x0000000008007343 */ /* 0x001fea0003c00000 */
.L_x_22:
[----:B------:R-:W0:Y:S01]  /*1180*/  LDCU.64 UR4, c[0x0][0x380] ;  /* 0x00007000ff0477ac */ /* 0x000e220008000a00 */
[----:B------:R-:W-:Y:S02]  /*1190*/  IADD3 R0, P0, PT, R26, R19, RZ ;  /* 0x000000131a007210 */ /* 0x000fe40007f1e0ff */
[----:B------:R-:W-:Y:S02]  /*11a0*/  R2UR UR6, R28 ;  /* 0x000000001c0672ca */ /* 0x000fe400000e0000 */
[----:B------:R-:W-:Y:S01]  /*11b0*/  R2UR UR7, R29 ;  /* 0x000000001d0772ca */ /* 0x000fe200000e0000 */
[----:B------:R-:W-:Y:S01]  /*11c0*/  IMAD.X R3, RZ, RZ, RZ, P0 ;  /* 0x000000ffff037224 */ /* 0x000fe200000e06ff */
[----:B0-----:R-:W-:-:S04]  /*11d0*/  LEA R30, P0, R0, UR4, 0x2 ;  /* 0x00000004001e7c11 */ /* 0x001fc8000f8010ff */
[----:B------:R-:W-:Y:S01]  /*11e0*/  LEA.HI.X R31, R0, UR5, R3, 0x2, P0 ;  /* 0x00000005001f7c11 */ /* 0x000fe200080f1403 */
[----:B------:R-:W0:Y:S06]  /*11f0*/  LDCU.64 UR4, c[0x4][0x10] ;  /* 0x01000200ff0477ac */ /* 0x000e2c0008000a00 */
[----:B------:R-:W2:Y:S01]  /*1200*/  LDG.E R0, desc[UR6][R30.64+0x4] ;  /* 0x000004061e007981 */ /* 0x000ea2000c1e1900 */
[----:B------:R-:W-:Y:S01]  /*1210*/  MOV R16, 0x0 ;  /* 0x0000000000107802 */ /* 0x000fe20000000f00 */
[----:B------:R-:W-:Y:S02]  /*1220*/  IMAD.MOV.U32 R6, RZ, RZ, R18 ;  /* 0x000000ffff067224 */ /* 0x000fe400078e0012 */
[----:B------:R-:W-:Y:S01]  /*1230*/  IMAD.MOV.U32 R7, RZ, RZ, R2 ;  /* 0x000000ffff077224 */ /* 0x000fe200078e0002 */
[----:B------:R1:W3:Y:S01]  /*1240*/  LDC.64 R8, c[0x4][R16] ;  /* 0x0100000010087b82 */ /* 0x0002e20000000a00 */
[----:B0-----:R-:W-:-:S02]  /*1250*/  IMAD.U32 R4, RZ, RZ, UR4 ;  /* 0x00000004ff047e24 */ /* 0x001fc4000f8e00ff */
[----:B------:R-:W-:Y:S01]  /*1260*/  IMAD.U32 R5, RZ, RZ, UR5 ;  /* 0x00000005ff057e24 */ /* 0x000fe2000f8e00ff */
[----:B--2---:R-:W0:Y:S02]  /*1270*/  F2F.F64.F32 R10, R0 ;  /* 0x00000000000a7310 */ /* 0x004e240000201800 */
[----:B0--3--:R1:W-:Y:S04]  /*1280*/  STL.64 [R22], R10 ;  /* 0x0000000a16007387 */ /* 0x0093e80000100a00 */
[----:B------:R-:W-:-:S07]  /*1290*/  LEPC R20, `(.L_x_23) ;  /* 0x000000001014794e */ /* 0x000fce0000000000 */
[----:B-1----:R-:W-:Y:S05]  /*12a0*/  CALL.ABS.NOINC R8 ;  /* 0x0000000008007343 */ /* 0x002fea0003c00000 */
.L_x_23:
        /* <DEDUP_REMOVED lines=13> */
.L_x_24:
        /* <DEDUP_REMOVED lines=13> */
.L_x_25:
        /* <DEDUP_REMOVED lines=13> */
.L_x_26:
        /* <DEDUP_REMOVED lines=13> */
.L_x_27:
        /* <DEDUP_REMOVED lines=13> */
.L_x_28:
[----:B------:R-:W-:Y:S02]  /*16c0*/  R2UR UR4, R28 ;  /* 0x000000001c0472ca */ /* 0x000fe400000e0000 */
[----:B------:R-:W-:-:S13]  /*16d0*/  R2UR UR5, R29 ;  /* 0x000000001d0572ca */ /* 0x000fda00000e0000 */
[----:B------:R-:W2:Y:S01]  /*16e0*/  LDG.E R30, desc[UR4][R30.64+0x1c] ;  /* 0x00001c041e1e7981 */ /* 0x000ea2000c1e1900 */
[----:B------:R-:W0:Y:S01]  /*16f0*/  LDC.64 R16, c[0x4][R16] ;  /* 0x0100000010107b82 */ /* 0x000e220000000a00 */
[----:B------:R-:W1:Y:S01]  /*1700*/  LDCU.64 UR4, c[0x4][0x10] ;  /* 0x01000200ff0477ac */ /* 0x000e620008000a00 */
[----:B------:R-:W-:Y:S02]  /*1710*/  IMAD.MOV.U32 R6, RZ, RZ, R18 ;  /* 0x000000ffff067224 */ /* 0x000fe400078e0012 */
[----:B------:R-:W-:Y:S01]  /*1720*/  IMAD.MOV.U32 R7, RZ, RZ, R2 ;  /* 0x000000ffff077224 */ /* 0x000fe200078e0002 */
[----:B-1----:R-:W-:Y:S01]  /*1730*/  MOV R4, UR4 ;  /* 0x0000000400047c02 */ /* 0x002fe20008000f00 */
[----:B------:R-:W-:Y:S01]  /*1740*/  IMAD.U32 R5, RZ, RZ, UR5 ;  /* 0x00000005ff057e24 */ /* 0x000fe2000f8e00ff */
[----:B--2---:R-:W1:Y:S02]  /*1750*/  F2F.F64.F32 R8, R30 ;  /* 0x0000001e00087310 */ /* 0x004e640000201800 */
[----:B01----:R1:W-:Y:S04]  /*1760*/  STL.64 [R22], R8 ;  /* 0x0000000816007387 */ /* 0x0033e80000100a00 */
[----:B------:R-:W-:-:S07]  /*1770*/  LEPC R20, `(.L_x_29) ;  /* 0x000000001014794e */ /* 0x000fce0000000000 */
[----:B-1----:R-:W-:Y:S05]  /*1780*/  CALL.ABS.NOINC R16 ;  /* 0x0000000010007343 */ /* 0x002fea0003c00000 */
.L_x_29:
[----:B------:R-:W-:-:S07]  /*1790*/  VIADD R19, R19, 0x8 ;  /* 0x0000000813137836 */ /* 0x000fce0000000000 */
.L_x_21:
[----:B------:R-:W-:-:S04]  /*17a0*/  LOP3.LUT R0, R25, 0x7, RZ, 0xc0, !PT ;  /* 0x0000000719007812 */ /* 0x000fc800078ec0ff */
[----:B------:R-:W-:-:S13]  /*17b0*/  ISETP.NE.AND P0, PT, R0, RZ, PT ;  /* 0x000000ff0000720c */ /* 0x000fda0003f05270 */
[----:B------:R-:W-:Y:S05]  /*17c0*/  @!P0 BRA `(.L_x_20) ;  /* 0x0000000400fc8947 */ /* 0x000fea0003800000 */
[----:B------:R-:W-:-:S05]  /*17d0*/  VIADD R0, R0, 0xffffffff ;  /* 0xffffffff00007836 */ /* 0x000fca0000000000 */
[----:B------:R-:W-:-:S13]  /*17e0*/  ISETP.GE.U32.AND P0, PT, R0, 0x3, PT ;  /* 0x000000030000780c */ /* 0x000fda0003f06070 */
[----:B------:R-:W-:Y:S05]  /*17f0*/  @!P0 BRA `(.L_x_30) ;  /* 0x0000000000fc8947 */ /* 0x000fea0003800000 */
[----:B------:R-:W1:Y:S01]  /*1800*/  LDC.64 R12, c[0x0][0x380] ;  /* 0x0000e000ff0c7b82 */ /* 0x000e620000000a00 */
[----:B0-----:R-:W-:Y:S01]  /*1810*/  R2UR UR4, R28 ;  /* 0x000000001c0472ca */ /* 0x001fe200000e0000 */
[----:B------:R-:W-:Y:S01]  /*1820*/  IMAD.IADD R3, R26, 0x1, R19 ;  /* 0x000000011a037824 */ /* 0x000fe200078e0213 */
[----:B------:R-:W-:-:S03]  /*1830*/  R2UR UR5, R29 ;  /* 0x000000001d0572ca */ /* 0x000fc600000e0000 */
[----:B-1----:R-:W-:-:S10]  /*1840*/  IMAD.WIDE.U32 R12, R3, 0x4, R12 ;  /* 0x00000004030c7825 */ /* 0x002fd400078e000c */
        /* <DEDUP_REMOVED lines=12> */
.L_x_31:
        /* <DEDUP_REMOVED lines=10> */
[----:B------:R-:W-:Y:S01]  /*19b0*/  IMAD.MOV.U32 R6, RZ, RZ, R18 ;  /* 0x000000ffff067224 */ /* 0x000fe200078e0012 */
[----:B------:R-:W-:-:S02]  /*19c0*/  MOV R7, R2 ;  /* 0x0000000200077202 */ /* 0x000fc40000000f00 */
[----:B------:R1:W3:Y:S01]  /*19d0*/  LDC.64 R8, c[0x4][R23] ;  /* 0x0100000017087b82 */ /* 0x0002e20000000a00 */
[----:B0-----:R-:W-:Y:S02]  /*19e0*/  IMAD.U32 R4, RZ, RZ, UR4 ;  /* 0x00000004ff047e24 */ /* 0x001fe4000f8e00ff */
[----:B------:R-:W-:Y:S01]  /*19f0*/  IMAD.U32 R5, RZ, RZ, UR5 ;  /* 0x00000005ff057e24 */ /* 0x000fe2000f8e00ff */
[----:B--2---:R-:W0:Y:S02]  /*1a00*/  F2F.F64.F32 R10, R0 ;  /* 0x00000000000a7310 */ /* 0x004e240000201800 */
[----:B0--3--:R1:W-:Y:S04]  /*1a10*/  STL.64 [R22], R10 ;  /* 0x0000000a16007387 */ /* 0x0093e80000100a00 */
[----:B------:R-:W-:-:S07]  /*1a20*/  LEPC R20, `(.L_x_32) ;  /* 0x000000001014794e */ /* 0x000fce0000000000 */
[----:B-1----:R-:W-:Y:S05]  /*1a30*/  CALL.ABS.NOINC R8 ;  /* 0x0000000008007343 */ /* 0x002fea0003c00000 */
.L_x_32:
        /* <DEDUP_REMOVED lines=13> */
.L_x_33:
        /* <DEDUP_REMOVED lines=13> */
.L_x_34:
[----:B------:R-:W-:-:S07]  /*1be0*/  VIADD R19, R19, 0x4 ;  /* 0x0000000413137836 */ /* 0x000fce0000000000 */
.L_x_30:
[----:B------:R-:W-:-:S04]  /*1bf0*/  LOP3.LUT R16, R25, 0x3, RZ, 0xc0, !PT ;  /* 0x0000000319107812 */ /* 0x000fc800078ec0ff */
[----:B------:R-:W-:-:S13]  /*1c00*/  ISETP.NE.AND P0, PT, R16, RZ, PT ;  /* 0x000000ff1000720c */ /* 0x000fda0003f05270 */
        /* <DEDUP_REMOVED lines=9> */
[----:B------:R-:W-:Y:S01]  /*1ca0*/  ISETP.NE.AND P0, PT, R16, 0x1, PT ;  /* 0x000000011000780c */ /* 0x000fe20003f05270 */
[----:B------:R-:W-:Y:S02]  /*1cb0*/  IMAD.MOV.U32 R6, RZ, RZ, R18 ;  /* 0x000000ffff067224 */ /* 0x000fe400078e0012 */
[----:B------:R-:W-:Y:S01]  /*1cc0*/  IMAD.MOV.U32 R7, RZ, RZ, R2 ;  /* 0x000000ffff077224 */ /* 0x000fe200078e0002 */
[----:B------:R-:W1:Y:S01]  /*1cd0*/  LDC.64 R8, c[0x4][R8] ;  /* 0x0100000008087b82 */ /* 0x000e620000000a00 */
[----:B------:R-:W-:Y:S01]  /*1ce0*/  P2R R0, PR, RZ, 0x1 ;  /* 0x00000001ff007803 */ /* 0x000fe20000000000 */
[----:B0-----:R-:W-:Y:S02]  /*1cf0*/  IMAD.U32 R4, RZ, RZ, UR4 ;  /* 0x00000004ff047e24 */ /* 0x001fe4000f8e00ff */
[----:B------:R-:W-:Y:S01]  /*1d00*/  IMAD.U32 R5, RZ, RZ, UR5 ;  /* 0x00000005ff057e24 */ /* 0x000fe2000f8e00ff */
[----:B--2---:R-:W0:Y:S02]  /*1d10*/  F2F.F64.F32 R12, R10 ;  /* 0x0000000a000c7310 */ /* 0x004e240000201800 */
[----:B01----:R0:W-:Y:S04]  /*1d20*/  STL.64 [R22], R12 ;  /* 0x0000000c16007387 */ /* 0x0031e80000100a00 */
[----:B------:R-:W-:-:S07]  /*1d30*/  LEPC R20, `(.L_x_35) ;  /* 0x000000001014794e */ /* 0x000fce0000000000 */
[----:B0-----:R-:W-:Y:S05]  /*1d40*/  CALL.ABS.NOINC R8 ;  /* 0x0000000008007343 */ /* 0x001fea0003c00000 */
.L_x_35:
[----:B------:R-:W-:-:S13]  /*1d50*/  ISETP.NE.AND P6, PT, R16, 0x1, PT ;  /* 0x000000011000780c */ /* 0x000fda0003fc5270 */
[----:B------:R-:W-:Y:S05]  /*1d60*/  @!P6 BRA `(.L_x_20) ;  /* 0x000000000094e947 */ /* 0x000fea0003800000 */
[----:B------:R-:W0:Y:S01]  /*1d70*/  LDCU.64 UR4, c[0x0][0x380] ;  /* 0x00007000ff0477ac */ /* 0x000e220008000a00 */
[----:B------:R-:W-:Y:S02]  /*1d80*/  IADD3 R19, P0, PT, R26, R19, RZ ;  /* 0x000000131a137210 */ /* 0x000fe40007f1e0ff */
[----:B------:R-:W-:Y:S02]  /*1d90*/  R2UR UR6, R28 ;  /* 0x000000001c0672ca */ /* 0x000fe400000e0000 */
[----:B------:R-:W-:Y:S02]  /*1da0*/  R2UR UR7, R29 ;  /* 0x000000001d0772ca */ /* 0x000fe400000e0000 */
[----:B------:R-:W-:Y:S02]  /*1db0*/  IADD3.X R0, PT, PT, RZ, RZ, RZ, P0, !PT ;  /* 0x000000ffff007210 */ /* 0x000fe400007fe4ff */
[----:B0-----:R-:W-:-:S04]  /*1dc0*/  LEA R16, P0, R19, UR4, 0x2 ;  /* 0x0000000413107c11 */ /* 0x001fc8000f8010ff */
[----:B------:R-:W-:Y:S01]  /*1dd0*/  LEA.HI.X R17, R19, UR5, R0, 0x2, P0 ;  /* 0x0000000513117c11 */ /* 0x000fe200080f1400 */
[----:B------:R-:W0:Y:S04]  /*1de0*/  LDCU.64 UR4, c[0x4][0x10] ;  /* 0x01000200ff0477ac */ /* 0x000e280008000a00 */
[----:B------:R-:W2:Y:S01]  /*1df0*/  LDG.E R0, desc[UR6][R16.64+0x4] ;  /* 0x0000040610007981 */ /* 0x000ea2000c1e1900 */
[----:B------:R-:W-:Y:S01]  /*1e00*/  MOV R19, 0x0 ;  /* 0x0000000000137802 */ /* 0x000fe20000000f00 */
[----:B------:R-:W-:Y:S01]  /*1e10*/  IMAD.MOV.U32 R6, RZ, RZ, R18 ;  /* 0x000000ffff067224 */ /* 0x000fe200078e0012 */
[----:B------:R-:W-:Y:S01]  /*1e20*/  LOP3.LUT R25, R25, 0x3, RZ, 0xc0, !PT ;  /* 0x0000000319197812 */ /* 0x000fe200078ec0ff */
[----:B------:R-:W-:Y:S01]  /*1e30*/  IMAD.MOV.U32 R7, RZ, RZ, R2 ;  /* 0x000000ffff077224 */ /* 0x000fe200078e0002 */
[----:B------:R1:W3:Y:S02]  /*1e40*/  LDC.64 R8, c[0x4][R19] ;  /* 0x0100000013087b82 */ /* 0x0002e40000000a00 */
[----:B------:R-:W-:Y:S01]  /*1e50*/  ISETP.NE.AND P0, PT, R25, 0x2, PT ;  /* 0x000000021900780c */ /* 0x000fe20003f05270 */
[----:B0-----:R-:W-:-:S02]  /*1e60*/  IMAD.U32 R4, RZ, RZ, UR4 ;  /* 0x00000004ff047e24 */ /* 0x001fc4000f8e00ff */
[----:B------:R-:W-:Y:S01]  /*1e70*/  IMAD.U32 R5, RZ, RZ, UR5 ;  /* 0x00000005ff057e24 */ /* 0x000fe2000f8e00ff */
[----:B--2---:R0:W2:Y:S02]  /*1e80*/  F2F.F64.F32 R10, R0 ;  /* 0x00000000000a7310 */ /* 0x0040a40000201800 */
[----:B0-----:R-:W-:Y:S01]  /*1e90*/  P2R R0, PR, RZ, 0x1 ;  /* 0x00000001ff007803 */ /* 0x001fe20000000000 */
[----:B--23--:R1:W-:Y:S06]  /*1ea0*/  STL.64 [R22], R10 ;  /* 0x0000000a16007387 */ /* 0x00c3ec0000100a00 */
[----:B------:R-:W-:-:S07]  /*1eb0*/  LEPC R20, `(.L_x_36) ;  /* 0x000000001014794e */ /* 0x000fce0000000000 */
[----:B-1----:R-:W-:Y:S05]  /*1ec0*/  CALL.ABS.NOINC R8 ;  /* 0x0000000008007343 */ /* 0x002fea0003c00000 */
.L_x_36:
[----:B------:R-:W-:-:S13]  /*1ed0*/  ISETP.NE.AND P6, PT, R25, 0x2, PT ;  /* 0x000000021900780c */ /* 0x000fda0003fc5270 */
[----:B------:R-:W-:Y:S05]  /*1ee0*/  @!P6 BRA `(.L_x_20) ;  /* 0x000000000034e947 */ /* 0x000fea0003800000 */
        /* <DEDUP_REMOVED lines=13> */
.L_x_20:
[----:B------:R-:W-:Y:S01]  /*1fc0*/  MOV R0, 0x0 ;  /* 0x0000000000007802 */ /* 0x000fe20000000f00 */
[----:B------:R-:W1:Y:S01]  /*1fd0*/  LDCU.64 UR4, c[0x4][0x8] ;  /* 0x01000100ff0477ac */ /* 0x000e620008000a00 */
[----:B------:R-:W-:Y:S02]  /*1fe0*/  CS2R R6, SRZ ;  /* 0x0000000000067805 */ /* 0x000fe4000001ff00 */
[----:B------:R2:W3:Y:S01]  /*1ff0*/  LDC.64 R8, c[0x4][R0] ;  /* 0x0100000000087b82 */ /* 0x0004e20000000a00 */
[----:B-1----:R-:W-:Y:S02]  /*2000*/  IMAD.U32 R4, RZ, RZ, UR4 ;  /* 0x00000004ff047e24 */ /* 0x002fe4000f8e00ff */
[----:B--2---:R-:W-:-:S07]  /*2010*/  IMAD.U32 R5, RZ, RZ, UR5 ;  /* 0x00000005ff057e24 */ /* 0x004fce000f8e00ff */
[----:B------:R-:W-:-:S07]  /*2020*/  LEPC R20, `(.L_x_37) ;  /* 0x000000001014794e */ /* 0x000fce0000000000 */
[----:B0--3--:R-:W-:Y:S05]  /*2030*/  CALL.ABS.NOINC R8 ;  /* 0x0000000008007343 */ /* 0x009fea0003c00000 */
.L_x_37:
[----:B------:R-:W0:Y:S02]  /*2040*/  LDCU UR4, c[0x0][0x388] ;  /* 0x00007100ff0477ac */ /* 0x000e240008000800 */
[----:B0-----:R-:W-:-:S06]  /*2050*/  UIADD3 UR4, UPT, UPT, UR4, -0x2, URZ ;  /* 0xfffffffe04047890 */ /* 0x001fcc000fffe0ff */
[C---:B------:R-:W-:Y:S01]  /*2060*/  ISETP.NE.AND P0, PT, R24.reuse, UR4, PT ;  /* 0x0000000418007c0c */ /* 0x040fe2000bf05270 */
[----:B------:R-:W-:-:S12]  /*2070*/  VIADD R24, R24, 0x1 ;  /* 0x0000000118187836 */ /* 0x000fd80000000000 */
[----:B------:R-:W-:Y:S05]  /*2080*/  @P0 BRA `(.L_x_38) ;  /* 0xffffffe000300947 */ /* 0x000fea000383ffff */
[----:B------:R-:W-:Y:S05]  /*2090*/  BSYNC.RECONVERGENT B7 ;  /* 0x0000000000077941 */ /* 0x000fea0003800200 */
.L_x_1:
[----:B------:R-:W-:Y:S01]  /*20a0*/  MOV R0, 0x0 ;  /* 0x0000000000007802 */ /* 0x000fe20000000f00 */
[----:B------:R-:W0:Y:S01]  /*20b0*/  LDCU.64 UR4, c[0x4][0x8] ;  /* 0x01000100ff0477ac */ /* 0x000e220008000a00 */
[----:B------:R-:W-:Y:S02]  /*20c0*/  CS2R R6, SRZ ;  /* 0x0000000000067805 */ /* 0x000fe4000001ff00 */
[----:B------:R1:W2:Y:S01]  /*20d0*/  LDC.64 R2, c[0x4][R0] ;  /* 0x0100000000027b82 */ /* 0x0002a20000000a00 */
[----:B0-----:R-:W-:Y:S02]  /*20e0*/  IMAD.U32 R4, RZ, RZ, UR4 ;  /* 0x00000004ff047e24 */ /* 0x001fe4000f8e00ff */
[----:B-1----:R-:W-:-:S07]  /*20f0*/  IMAD.U32 R5, RZ, RZ, UR5 ;  /* 0x00000005ff057e24 */ /* 0x002fce000f8e00ff */
[----:B------:R-:W-:-:S07]  /*2100*/  LEPC R20, `(.L_x_39) ;  /* 0x000000001014794e */ /* 0x000fce0000000000 */
[----:B--2---:R-:W-:Y:S05]  /*2110*/  CALL.ABS.NOINC R2 ;  /* 0x0000000002007343 */ /* 0x004fea0003c00000 */
.L_x_39:
[----:B------:R-:W-:Y:S05]  /*2120*/  EXIT ;  /* 0x000000000000794d */ /* 0x000fea0003800000 */
.L_x_40:
[----:B------:R-:W-:-:S00]  /*2130*/  BRA `(.L_x_40) ;  /* 0xfffffffc00fc7947 */ /* 0x000fc0000383ffff */
[----:B------:R-:W-:-:S00]  /*2140*/  NOP ;  /* 0x0000000000007918 */ /* 0x000fc00000000000 */
        /* <DEDUP_REMOVED lines=11> */
.L_x_57:


//--------------------- .text._Z17SubtractRowKernelPfiiii --------------------------
	.section	.text._Z17SubtractRowKernelPfiiii,"ax",@progbits
	.align	128
        .global         _Z17SubtractRowKernelPfiiii
        .type           _Z17SubtractRowKernelPfiiii,@function
        .size           _Z17SubtractRowKernelPfiiii,(.L_x_58 - _Z17SubtractRowKernelPfiiii)
        .other          _Z17SubtractRowKernelPfiiii,@"STO_CUDA_ENTRY STV_DEFAULT"
_Z17SubtractRowKernelPfiiii:
.text._Z17SubtractRowKernelPfiiii:
[----:B------:R-:W-:Y:S08]  /*0000*/  LDC R1, c[0x0][0x37c] ;  /* 0x0000df00ff017b82 */ /* 0x000ff00000000800 */
[----:B------:R-:W0:Y:S01]  /*0010*/  LDC R9, c[0x0][0x38c] ;  /* 0x0000e300ff097b82 */ /* 0x000e220000000800 */
[----:B------:R-:W1:Y:S07]  /*0020*/  LDCU.64 UR6, c[0x0][0x358] ;  /* 0x00006b00ff0677ac */ /* 0x000e6e0008000a00 */
[----:B------:R-:W0:Y:S08]  /*0030*/  LDC.64 R4, c[0x0][0x390] ;  /* 0x0000e400ff047b82 */ /* 0x000e300000000a00 */
[----:B------:R-:W2:Y:S01]  /*0040*/  LDC.64 R2, c[0x0][0x380] ;  /* 0x0000e000ff027b82 */ /* 0x000ea20000000a00 */
[----:B0-----:R-:W-:-:S04]  /*0050*/  IMAD R7, R5, R9, R4 ;  /* 0x0000000905077224 */ /* 0x001fc800078e0204 */
[----:B--2---:R-:W-:-:S05]  /*0060*/  IMAD.WIDE R6, R7, 0x4, R2 ;  /* 0x0000000407067825 */ /* 0x004fca00078e0202 */
[----:B-1----:R-:W2:Y:S01]  /*0070*/  LDG.E R0, desc[UR6][R6.64] ;  /* 0x0000000606007981 */ /* 0x002ea2000c1e1900 */
[----:B------:R-:W0:Y:S01]  /*0080*/  S2UR UR5, SR_CgaCtaId ;  /* 0x00000000000579c3 */ /* 0x000e220000008800 */
[----:B------:R-:W-:Y:S01]  /*0090*/  ISETP.NE.AND P0, PT, R5, R4, PT ;  /* 0x000000040500720c */ /* 0x000fe20003f05270 */
[----:B------:R-:W-:Y:S02]  /*00a0*/  UMOV UR4, 0x400 ;  /* 0x0000040000047882 */ /* 0x000fe40000000000 */
[----:B0-----:R-:W-:-:S09]  /*00b0*/  ULEA UR4, UR5, UR4, 0x18 ;  /* 0x0000000405047291 */ /* 0x001fd2000f8ec0ff */
[----:B--2---:R0:W-:Y:S01]  /*00c0*/  STS [UR4], R0 ;  /* 0x00000000ff007988 */ /* 0x0041e20008000804 */
[----:B------:R-:W-:Y:S05]  /*00d0*/  @!P0 EXIT ;  /* 0x000000000000894d */ /* 0x000fea0003800000 */
[-C--:B------:R-:W-:Y:S01]  /*00e0*/  IABS R11, R9.reuse ;  /* 0x00000009000b7213 */ /* 0x080fe20000000000 */
[----:B------:R-:W1:Y:S03]  /*00f0*/  S2R R10, SR_TID.X ;  /* 0x00000000000a7919 */ /* 0x000e660000002100 */
[----:B------:R-:W2:Y:S08]  /*0100*/  I2F.RP R8, R11 ;  /* 0x0000000b00087306 */ /* 0x000eb00000209400 */
[----:B--2---:R-:W2:Y:S01]  /*0110*/  MUFU.RCP R8, R8 ;  /* 0x0000000800087308 */ /* 0x004ea20000001000 */
[----:B-1----:R-:W-:Y:S01]  /*0120*/  IMAD R5, R5, R9, R10 ;  /* 0x0000000905057224 */ /* 0x002fe200078e020a */
[----:B--2---:R-:W-:-:S04]  /*0130*/  IADD3 R6, PT, PT, R8, 0xffffffe, RZ ;  /* 0x0ffffffe08067810 */ /* 0x004fc80007ffe0ff */
[----:B------:R-:W-:Y:S02]  /*0140*/  IABS R8, R5 ;  /* 0x0000000500087213 */ /* 0x000fe40000000000 */
[----:B------:R1:W2:Y:S01]  /*0150*/  F2I.FTZ.U32.TRUNC.NTZ R7, R6 ;  /* 0x0000000600077305 */ /* 0x0002a2000021f000 */
[----:B------:R-:W-:Y:S01]  /*0160*/  ISETP.GE.AND P2, PT, R5, RZ, PT ;  /* 0x000000ff0500720c */ /* 0x000fe20003f46270 */
[----:B-1----:R-:W-:Y:S01]  /*0170*/  IMAD.MOV.U32 R6, RZ, RZ, RZ ;  /* 0x000000ffff067224 */ /* 0x002fe200078e00ff */
[----:B--2---:R-:W-:-:S05]  /*0180*/  IADD3 R12, PT, PT, RZ, -R7, RZ ;  /* 0x80000007ff0c7210 */ /* 0x004fca0007ffe0ff */
[----:B------:R-:W-:-:S04]  /*0190*/  IMAD R13, R12, R11, RZ ;  /* 0x0000000b0c0d7224 */ /* 0x000fc800078e02ff */
[----:B------:R-:W-:-:S06]  /*01a0*/  IMAD.HI.U32 R7, R7, R13, R6 ;  /* 0x0000000d07077227 */ /* 0x000fcc00078e0006 */
[----:B------:R-:W-:-:S05]  /*01b0*/  IMAD.HI.U32 R7, R7, R8, RZ ;  /* 0x0000000807077227 */ /* 0x000fca00078e00ff */
[----:B------:R-:W-:-:S05]  /*01c0*/  IADD3 R7, PT, PT, -R7, RZ, RZ ;  /* 0x000000ff07077210 */ /* 0x000fca0007ffe1ff */
[----:B------:R-:W-:-:S05]  /*01d0*/  IMAD R6, R11, R7, R8 ;  /* 0x000000070b067224 */ /* 0x000fca00078e0208 */
[----:B------:R-:W-:-:S13]  /*01e0*/  ISETP.GT.U32.AND P0, PT, R11, R6, PT ;  /* 0x000000060b00720c */ /* 0x000fda0003f04070 */
[----:B------:R-:W-:Y:S01]  /*01f0*/  @!P0 IMAD.IADD R6, R6, 0x1, -R11 ;  /* 0x0000000106068824 */ /* 0x000fe200078e0a0b */
[----:B------:R-:W-:-:S04]  /*0200*/  ISETP.NE.AND P0, PT, R9, RZ, PT ;  /* 0x000000ff0900720c */ /* 0x000fc80003f05270 */
[----:B------:R-:W-:-:S13]  /*0210*/  ISETP.GT.U32.AND P1, PT, R11, R6, PT ;  /* 0x000000060b00720c */ /* 0x000fda0003f24070 */
[----:B------:R-:W-:-:S04]  /*0220*/  @!P1 IADD3 R6, PT, PT, R6, -R11, RZ ;  /* 0x8000000b06069210 */ /* 0x000fc80007ffe0ff */
[----:B------:R-:W-:Y:S02]  /*0230*/  @!P2 IADD3 R6, PT, PT, -R6, RZ, RZ ;  /* 0x000000ff0606a210 */ /* 0x000fe40007ffe1ff */
[----:B------:R-:W-:-:S05]  /*0240*/  @!P0 LOP3.LUT R6, RZ, R9, RZ, 0x33, !PT ;  /* 0x00000009ff068212 */ /* 0x000fca00078e33ff */
[----:B------:R-:W-:Y:S02]  /*0250*/  IMAD R7, R9, R4, R6 ;  /* 0x0000000409077224 */ /* 0x000fe400078e0206 */
[----:B------:R-:W-:-:S04]  /*0260*/  IMAD.WIDE R4, R5, 0x4, R2 ;  /* 0x0000000405047825 */ /* 0x000fc800078e0202 */
[----:B------:R-:W-:Y:S02]  /*0270*/  IMAD.WIDE R2, R7, 0x4, R2 ;  /* 0x0000000407027825 */ /* 0x000fe400078e0202 */
[----:B------:R-:W2:Y:S04]  /*0280*/  LDG.E R7, desc[UR6][R4.64] ;  /* 0x0000000604077981 */ /* 0x000ea8000c1e1900 */
[----:B------:R-:W2:Y:S02]  /*0290*/  LDG.E R2, desc[UR6][R2.64] ;  /* 0x0000000602027981 */ /* 0x000ea4000c1e1900 */
[----:B--2---:R-:W-:-:S05]  /*02a0*/  FFMA R7, -R0, R2, R7 ;  /* 0x0000000200077223 */ /* 0x004fca0000000107 */
[----:B------:R-:W-:Y:S01]  /*02b0*/  STG.E desc[UR6][R4.64], R7 ;  /* 0x0000000704007986 */ /* 0x000fe2000c101906 */
[----:B------:R-:W-:Y:S06]  /*02c0*/  BAR.SYNC.DEFER_BLOCKING 0x0 ;  /* 0x0000000000007b1d */ /* 0x000fec0000010000 */
[----:B------:R-:W-:Y:S05]  /*02d0*/  EXIT ;  /* 0x000000000000794d */ /* 0x000fea0003800000 */
.L_x_41:
        /* <DEDUP_REMOVED lines=10> */
.L_x_58:


//--------------------- .text._Z14ScaleRowKernelPfiiif --------------------------
	.section	.text._Z14ScaleRowKernelPfiiif,"ax",@progbits
	.align	128
        .global         _Z14ScaleRowKernelPfiiif
        .type           _Z14ScaleRowKernelPfiiif,@function
        .size           _Z14ScaleRowKernelPfiiif,(.L_x_56 - _Z14ScaleRowKernelPfiiif)
        .other          _Z14ScaleRowKernelPfiiif,@"STO_CUDA_ENTRY STV_DEFAULT"
_Z14ScaleRowKernelPfiiif:
.text._Z14ScaleRowKernelPfiiif:
[----:B------:R-:W-:Y:S01]  /*0000*/  LDC R1, c[0x0][0x37c] ;  /* 0x0000df00ff017b82 */ /* 0x000fe20000000800 */
[----:B------:R-:W0:Y:S07]  /*0010*/  S2R R3, SR_TID.X ;  /* 0x0000000000037919 */ /* 0x000e2e0000002100 */
[----:B------:R-:W0:Y:S01]  /*0020*/  LDC.64 R6, c[0x0][0x390] ;  /* 0x0000e400ff067b82 */ /* 0x000e220000000a00 */
[----:B------:R-:W1:Y:S01]  /*0030*/  LDCU.64 UR8, c[0x0][0x388] ;  /* 0x00007100ff0877ac */ /* 0x000e620008000a00 */
[----:B------:R-:W-:-:S06]  /*0040*/  UMOV UR4, 0x400 ;  /* 0x0000040000047882 */ /* 0x000fcc0000000000 */
[----:B------:R-:W2:Y:S01]  /*0050*/  S2UR UR6, SR_CgaCtaId ;  /* 0x00000000000679c3 */ /* 0x000ea20000008800 */
[----:B-1----:R-:W-:Y:S02]  /*0060*/  UIMAD UR5, UR9, UR8, URZ ;  /* 0x00000008090572a4 */ /* 0x002fe4000f8e02ff */
[----:B0-----:R-:W-:Y:S01]  /*0070*/  IMAD R3, R6, UR9, R3 ;  /* 0x0000000906037c24 */ /* 0x001fe2000f8e0203 */
[----:B--2---:R-:W-:-:S04]  /*0080*/  ULEA UR4, UR6, UR4, 0x18 ;  /* 0x0000000406047291 */ /* 0x004fc8000f8ec0ff */
[----:B------:R-:W-:-:S05]  /*0090*/  ISETP.GE.AND P0, PT, R3, UR5, PT ;  /* 0x0000000503007c0c */ /* 0x000fca000bf06270 */
[----:B------:R0:W-:Y:S08]  /*00a0*/  STS [UR4], R7 ;  /* 0x00000007ff007988 */ /* 0x0001f00008000804 */
[----:B0-----:R-:W-:Y:S05]  /*00b0*/  @P0 EXIT ;  /* 0x000000000000094d */ /* 0x001fea0003800000 */
[----:B------:R-:W0:Y:S01]  /*00c0*/  LDC.64 R4, c[0x0][0x380] ;  /* 0x0000e000ff047b82 */ /* 0x000e220000000a00 */
[----:B------:R-:W1:Y:S01]  /*00d0*/  LDCU.64 UR4, c[0x0][0x358] ;  /* 0x00006b00ff0477ac */ /* 0x000e620008000a00 */
[----:B0-----:R-:W-:-:S05]  /*00e0*/  IMAD.WIDE R4, R3, 0x4, R4 ;  /* 0x0000000403047825 */ /* 0x001fca00078e0204 */
[----:B-1----:R-:W2:Y:S01]  /*00f0*/  LDG.E R0, desc[UR4][R4.64] ;  /* 0x0000000404007981 */ /* 0x002ea2000c1e1900 */
[----:B------:R-:W0:Y:S01]  /*0100*/  MUFU.RCP R2, R7 ;  /* 0x0000000700027308 */ /* 0x000e220000001000 */
[----:B------:R-:W-:Y:S01]  /*0110*/  BSSY.RECONVERGENT B0, `(.L_x_42) ;  /* 0x000000b000007945 */ /* 0x000fe20003800200 */
[----:B0-----:R-:W-:-:S04]  /*0120*/  FFMA R3, R2, -R7, 1 ;  /* 0x3f80000002037423 */ /* 0x001fc80000000807 */
[----:B------:R-:W-:Y:S02]  /*0130*/  FFMA R3, R2, R3, R2 ;  /* 0x0000000302037223 */ /* 0x000fe40000000002 */
[----:B--2---:R-:W0:Y:S02]  /*0140*/  FCHK P0, R0, R7 ;  /* 0x0000000700007302 */ /* 0x004e240000000000 */
[----:B------:R-:W-:-:S04]  /*0150*/  FFMA R2, R0, R3, RZ ;  /* 0x0000000300027223 */ /* 0x000fc800000000ff */
[----:B------:R-:W-:-:S04]  /*0160*/  FFMA R6, R2, -R7, R0 ;  /* 0x8000000702067223 */ /* 0x000fc80000000000 */
[----:B------:R-:W-:Y:S01]  /*0170*/  FFMA R3, R3, R6, R2 ;  /* 0x0000000603037223 */ /* 0x000fe20000000002 */
[----:B0-----:R-:W-:Y:S06]  /*0180*/  @!P0 BRA `(.L_x_43) ;  /* 0x00000000000c8947 */ /* 0x001fec0003800000 */
[----:B------:R-:W-:-:S07]  /*0190*/  MOV R2, 0x1b0 ;  /* 0x000001b000027802 */ /* 0x000fce0000000f00 */
[----:B------:R-:W-:Y:S05]  /*01a0*/  CALL.REL.NOINC `($__internal_0_$__cuda_sm3x_div_rn_noftz_f32_slowpath) ;  /* 0x0000000000107944 */ /* 0x000fea0003c00000 */
[----:B------:R-:W-:-:S07]  /*01b0*/  IMAD.MOV.U32 R3, RZ, RZ, R0 ;  /* 0x000000ffff037224 */ /* 0x000fce00078e0000 */
.L_x_43:
[----:B------:R-:W-:Y:S05]  /*01c0*/  BSYNC.RECONVERGENT B0 ;  /* 0x0000000000007941 */ /* 0x000fea0003800200 */
.L_x_42:
[----:B------:R-:W-:Y:S01]  /*01d0*/  STG.E desc[UR4][R4.64], R3 ;  /* 0x0000000304007986 */ /* 0x000fe2000c101904 */
[----:B------:R-:W-:Y:S05]  /*01e0*/  EXIT ;  /* 0x000000000000794d */ /* 0x000fea0003800000 */
        .weak           $__internal_0_$__cuda_sm3x_div_rn_noftz_f32_slowpath
        .type           $__internal_0_$__cuda_sm3x_div_rn_noftz_f32_slowpath,@function
        .size           $__internal_0_$__cuda_sm3x_div_rn_noftz_f32_slowpath,(.L_x_56 - $__internal_0_$__cuda_sm3x_div_rn_noftz_f32_slowpath)
$__internal_0_$__cuda_sm3x_div_rn_noftz_f32_slowpath:
[----:B------:R-:W0:Y:S01]  /*01f0*/  LDC R3, c[0x0][0x394] ;  /* 0x0000e500ff037b82 */ /* 0x000e220000000800 */
[--C-:B------:R-:W-:Y:S01]  /*0200*/  SHF.R.U32.HI R6, RZ, 0x17, R0.reuse ;  /* 0x00000017ff067819 */ /* 0x100fe20000011600 */
[----:B------:R-:W1:Y:S01]  /*0210*/  LDCU UR6, c[0x0][0x394] ;  /* 0x00007280ff0677ac */ /* 0x000e620008000800 */
[----:B------:R-:W-:Y:S01]  /*0220*/  BSSY.RECONVERGENT B1, `(.L_x_44) ;  /* 0x0000064000017945 */ /* 0x000fe20003800200 */
[----:B------:R-:W-:Y:S01]  /*0230*/  IMAD.MOV.U32 R8, RZ, RZ, R0 ;  /* 0x000000ffff087224 */ /* 0x000fe200078e0000 */
[----:B------:R-:W-:-:S05]  /*0240*/  LOP3.LUT R6, R6, 0xff, RZ, 0xc0, !PT ;  /* 0x000000ff06067812 */ /* 0x000fca00078ec0ff */
[----:B------:R-:W-:Y:S02]  /*0250*/  VIADD R11, R6, 0xffffffff ;  /* 0xffffffff060b7836 */ /* 0x000fe40000000000 */
[----:B-1----:R-:W-:Y:S01]  /*0260*/  IMAD.U32 R9, RZ, RZ, UR6 ;  /* 0x00000006ff097e24 */ /* 0x002fe2000f8e00ff */
[----:B0-----:R-:W-:-:S04]  /*0270*/  SHF.R.U32.HI R7, RZ, 0x17, R3 ;  /* 0x00000017ff077819 */ /* 0x001fc80000011603 */
[----:B------:R-:W-:-:S05]  /*0280*/  LOP3.LUT R7, R7, 0xff, RZ, 0xc0, !PT ;  /* 0x000000ff07077812 */ /* 0x000fca00078ec0ff */
[----:B------:R-:W-:-:S05]  /*0290*/  VIADD R12, R7, 0xffffffff ;  /* 0xffffffff070c7836 */ /* 0x000fca0000000000 */
[----:B------:R-:W-:-:S04]  /*02a0*/  ISETP.GT.U32.AND P0, PT, R12, 0xfd, PT ;  /* 0x000000fd0c00780c */ /* 0x000fc80003f04070 */
[----:B------:R-:W-:-:S13]  /*02b0*/  ISETP.GT.U32.OR P0, PT, R11, 0xfd, P0 ;  /* 0x000000fd0b00780c */ /* 0x000fda0000704470 */
[----:B------:R-:W-:Y:S01]  /*02c0*/  @!P0 IMAD.MOV.U32 R10, RZ, RZ, RZ ;  /* 0x000000ffff0a8224 */ /* 0x000fe200078e00ff */
[----:B------:R-:W-:Y:S06]  /*02d0*/  @!P0 BRA `(.L_x_45) ;  /* 0x00000000005c8947 */ /* 0x000fec0003800000 */
[----:B------:R-:W-:Y:S02]  /*02e0*/  FSETP.GTU.FTZ.AND P1, PT, |R3|, +INF , PT ;  /* 0x7f8000000300780b */ /* 0x000fe40003f3c200 */
[----:B------:R-:W-:-:S04]  /*02f0*/  FSETP.GTU.FTZ.AND P0, PT, |R0|, +INF , PT ;  /* 0x7f8000000000780b */ /* 0x000fc80003f1c200 */
[----:B------:R-:W-:-:S13]  /*0300*/  PLOP3.LUT P0, PT, P0, P1, PT, 0xf8, 0x8f ;  /* 0x00000000008f781c */ /* 0x000fda0000703f70 */
[----:B------:R-:W-:Y:S05]  /*0310*/  @P0 BRA `(.L_x_46) ;  /* 0x00000004004c0947 */ /* 0x000fea0003800000 */
[----:B------:R-:W-:-:S13]  /*0320*/  LOP3.LUT P0, RZ, R9, 0x7fffffff, R8, 0xc8, !PT ;  /* 0x7fffffff09ff7812 */ /* 0x000fda000780c808 */
[----:B------:R-:W-:Y:S05]  /*0330*/  @!P0 BRA `(.L_x_47) ;  /* 0x00000004003c8947 */ /* 0x000fea0003800000 */
[C---:B------:R-:W-:Y:S02]  /*0340*/  FSETP.NEU.FTZ.AND P2, PT, |R0|.reuse, +INF , PT ;  /* 0x7f8000000000780b */ /* 0x040fe40003f5d200 */
[----:B------:R-:W-:Y:S02]  /*0350*/  FSETP.NEU.FTZ.AND P1, PT, |R3|, +INF , PT ;  /* 0x7f8000000300780b */ /* 0x000fe40003f3d200 */
[----:B------:R-:W-:-:S11]  /*0360*/  FSETP.NEU.FTZ.AND P0, PT, |R0|, +INF , PT ;  /* 0x7f8000000000780b */ /* 0x000fd60003f1d200 */
[----:B------:R-:W-:Y:S05]  /*0370*/  @!P1 BRA !P2, `(.L_x_47) ;  /* 0x00000004002c9947 */ /* 0x000fea0005000000 */
[----:B------:R-:W-:-:S04]  /*0380*/  LOP3.LUT P2, RZ, R8, 0x7fffffff, RZ, 0xc0, !PT ;  /* 0x7fffffff08ff7812 */ /* 0x000fc8000784c0ff */
[----:B------:R-:W-:-:S13]  /*0390*/  PLOP3.LUT P1, PT, P1, P2, PT, 0x2f, 0xf2 ;  /* 0x0000000000f2781c */ /* 0x000fda0000f24577 */
[----:B------:R-:W-:Y:S05]  /*03a0*/  @P1 BRA `(.L_x_48) ;  /* 0x0000000400181947 */ /* 0x000fea0003800000 */
[----:B------:R-:W-:-:S04]  /*03b0*/  LOP3.LUT P1, RZ, R9, 0x7fffffff, RZ, 0xc0, !PT ;  /* 0x7fffffff09ff7812 */ /* 0x000fc8000782c0ff */
[----:B------:R-:W-:-:S13]  /*03c0*/  PLOP3.LUT P0, PT, P0, P1, PT, 0x2f, 0xf2 ;  /* 0x0000000000f2781c */ /* 0x000fda0000702577 */
[----:B------:R-:W-:Y:S05]  /*03d0*/  @P0 BRA `(.L_x_49) ;  /* 0x0000000400000947 */ /* 0x000fea0003800000 */
[----:B------:R-:W-:Y:S02]  /*03e0*/  ISETP.GE.AND P0, PT, R11, RZ, PT ;  /* 0x000000ff0b00720c */ /* 0x000fe40003f06270 */
[----:B------:R-:W-:-:S11]  /*03f0*/  ISETP.GE.AND P1, PT, R12, RZ, PT ;  /* 0x000000ff0c00720c */ /* 0x000fd60003f26270 */
[----:B------:R-:W-:Y:S02]  /*0400*/  @P0 IMAD.MOV.U32 R10, RZ, RZ, RZ ;  /* 0x000000ffff0a0224 */ /* 0x000fe400078e00ff */
[----:B------:R-:W-:Y:S01]  /*0410*/  @!P0 FFMA R8, R0, 1.84467440737095516160e+19, RZ ;  /* 0x5f80000000088823 */ /* 0x000fe200000000ff */
[----:B------:R-:W-:Y:S02]  /*0420*/  @!P0 IMAD.MOV.U32 R10, RZ, RZ, -0x40 ;  /* 0xffffffc0ff0a8424 */ /* 0x000fe400078e00ff */
[----:B------:R-:W-:Y:S02]  /*0430*/  @!P1 FFMA R9, R3, 1.84467440737095516160e+19, RZ ;  /* 0x5f80000003099823 */ /* 0x000fe400000000ff */
[----:B------:R-:W-:-:S07]  /*0440*/  @!P1 VIADD R10, R10, 0x40 ;  /* 0x000000400a0a9836 */ /* 0x000fce0000000000 */
.L_x_45:
[----:B------:R-:W-:Y:S01]  /*0450*/  LEA R0, R7, 0xc0800000, 0x17 ;  /* 0xc080000007007811 */ /* 0x000fe200078eb8ff */
[----:B------:R-:W-:Y:S01]  /*0460*/  VIADD R6, R6, 0xffffff81 ;  /* 0xffffff8106067836 */ /* 0x000fe20000000000 */
[----:B------:R-:W-:Y:S03]  /*0470*/  BSSY.RECONVERGENT B2, `(.L_x_50) ;  /* 0x0000035000027945 */ /* 0x000fe60003800200 */
[----:B------:R-:W-:Y:S01]  /*0480*/  IMAD.IADD R9, R9, 0x1, -R0 ;  /* 0x0000000109097824 */ /* 0x000fe200078e0a00 */
[C---:B------:R-:W-:Y:S01]  /*0490*/  IADD3 R7, PT, PT, R6.reuse, 0x7f, -R7 ;  /* 0x0000007f06077810 */ /* 0x040fe20007ffe807 */
[----:B------:R-:W-:Y:S02]  /*04a0*/  IMAD R0, R6, -0x800000, R8 ;  /* 0xff80000006007824 */ /* 0x000fe400078e0208 */
[----:B------:R-:W0:Y:S01]  /*04b0*/  MUFU.RCP R3, R9 ;  /* 0x0000000900037308 */ /* 0x000e220000001000 */
[----:B------:R-:W-:Y:S01]  /*04c0*/  FADD.FTZ R11, -R9, -RZ ;  /* 0x800000ff090b7221 */ /* 0x000fe20000010100 */
[----:B------:R-:W-:-:S03]  /*04d0*/  IMAD.IADD R7, R7, 0x1, R10 ;  /* 0x0000000107077824 */ /* 0x000fc600078e020a */
[----:B0-----:R-:W-:-:S04]  /*04e0*/  FFMA R12, R3, R11, 1 ;  /* 0x3f800000030c7423 */ /* 0x001fc8000000000b */
[----:B------:R-:W-:-:S04]  /*04f0*/  FFMA R12, R3, R12, R3 ;  /* 0x0000000c030c7223 */ /* 0x000fc80000000003 */
[----:B------:R-:W-:-:S04]  /*0500*/  FFMA R3, R0, R12, RZ ;  /* 0x0000000c00037223 */ /* 0x000fc800000000ff */
[----:B------:R-:W-:-:S04]  /*0510*/  FFMA R8, R11, R3, R0 ;  /* 0x000000030b087223 */ /* 0x000fc80000000000 */
[----:B------:R-:W-:-:S04]  /*0520*/  FFMA R13, R12, R8, R3 ;  /* 0x000000080c0d7223 */ /* 0x000fc80000000003 */
[----:B------:R-:W-:-:S04]  /*0530*/  FFMA R8, R11, R13, R0 ;  /* 0x0000000d0b087223 */ /* 0x000fc80000000000 */
[----:B------:R-:W-:-:S05]  /*0540*/  FFMA R0, R12, R8, R13 ;  /* 0x000000080c007223 */ /* 0x000fca000000000d */
[----:B------:R-:W-:-:S04]  /*0550*/  SHF.R.U32.HI R3, RZ, 0x17, R0 ;  /* 0x00000017ff037819 */ /* 0x000fc80000011600 */
[----:B------:R-:W-:-:S05]  /*0560*/  LOP3.LUT R3, R3, 0xff, RZ, 0xc0, !PT ;  /* 0x000000ff03037812 */ /* 0x000fca00078ec0ff */
[----:B------:R-:W-:-:S04]  /*0570*/  IMAD.IADD R9, R3, 0x1, R7 ;  /* 0x0000000103097824 */ /* 0x000fc800078e0207 */
[----:B------:R-:W-:-:S05]  /*0580*/  VIADD R3, R9, 0xffffffff ;  /* 0xffffffff09037836 */ /* 0x000fca0000000000 */
[----:B------:R-:W-:-:S13]  /*0590*/  ISETP.GE.U32.AND P0, PT, R3, 0xfe, PT ;  /* 0x000000fe0300780c */ /* 0x000fda0003f06070 */
[----:B------:R-:W-:Y:S05]  /*05a0*/  @!P0 BRA `(.L_x_51) ;  /* 0x0000000000808947 */ /* 0x000fea0003800000 */
[----:B------:R-:W-:-:S13]  /*05b0*/  ISETP.GT.AND P0, PT, R9, 0xfe, PT ;  /* 0x000000fe0900780c */ /* 0x000fda0003f04270 */
[----:B------:R-:W-:Y:S05]  /*05c0*/  @P0 BRA `(.L_x_52) ;  /* 0x00000000006c0947 */ /* 0x000fea0003800000 */
[----:B------:R-:W-:-:S13]  /*05d0*/  ISETP.GE.AND P0, PT, R9, 0x1, PT ;  /* 0x000000010900780c */ /* 0x000fda0003f06270 */
[----:B------:R-:W-:Y:S05]  /*05e0*/  @P0 BRA `(.L_x_53) ;  /* 0x0000000000740947 */ /* 0x000fea0003800000 */
[----:B------:R-:W-:Y:S02]  /*05f0*/  ISETP.GE.AND P0, PT, R9, -0x18, PT ;  /* 0xffffffe80900780c */ /* 0x000fe40003f06270 */
[----:B------:R-:W-:-:S11]  /*0600*/  LOP3.LUT R0, R0, 0x80000000, RZ, 0xc0, !PT ;  /* 0x8000000000007812 */ /* 0x000fd600078ec0ff */
[----:B------:R-:W-:Y:S05]  /*0610*/  @!P0 BRA `(.L_x_53) ;  /* 0x0000000000688947 */ /* 0x000fea0003800000 */
[CCC-:B------:R-:W-:Y:S01]  /*0620*/  FFMA.RZ R3, R12.reuse, R8.reuse, R13.reuse ;  /* 0x000000080c037223 */ /* 0x1c0fe2000000c00d */
[CCC-:B------:R-:W-:Y:S01]  /*0630*/  FFMA.RM R6, R12.reuse, R8.reuse, R13.reuse ;  /* 0x000000080c067223 */ /* 0x1c0fe2000000400d */
[C---:B------:R-:W-:Y:S02]  /*0640*/  ISETP.NE.AND P2, PT, R9.reuse, RZ, PT ;  /* 0x000000ff0900720c */ /* 0x040fe40003f45270 */
[----:B------:R-:W-:Y:S02]  /*0650*/  ISETP.NE.AND P1, PT, R9, RZ, PT ;  /* 0x000000ff0900720c */ /* 0x000fe40003f25270 */
[----:B------:R-:W-:Y:S01]  /*0660*/  LOP3.LUT R7, R3, 0x7fffff, RZ, 0xc0, !PT ;  /* 0x007fffff03077812 */ /* 0x000fe200078ec0ff */
[----:B------:R-:W-:Y:S01]  /*0670*/  FFMA.RP R3, R12, R8, R13 ;  /* 0x000000080c037223 */ /* 0x000fe2000000800d */
[----:B------:R-:W-:Y:S02]  /*0680*/  VIADD R8, R9, 0x20 ;  /* 0x0000002009087836 */ /* 0x000fe40000000000 */
[----:B------:R-:W-:Y:S01]  /*0690*/  LOP3.LUT R7, R7, 0x800000, RZ, 0xfc, !PT ;  /* 0x0080000007077812 */ /* 0x000fe200078efcff */
[----:B------:R-:W-:Y:S01]  /*06a0*/  IMAD.MOV R9, RZ, RZ, -R9 ;  /* 0x000000ffff097224 */ /* 0x000fe200078e0a09 */
[----:B------:R-:W-:-:S02]  /*06b0*/  FSETP.NEU.FTZ.AND P0, PT, R3, R6, PT ;  /* 0x000000060300720b */ /* 0x000fc40003f1d000 */
[----:B------:R-:W-:Y:S02]  /*06c0*/  SHF.L.U32 R8, R7, R8, RZ ;  /* 0x0000000807087219 */ /* 0x000fe400000006ff */
[----:B------:R-:W-:Y:S02]  /*06d0*/  SEL R6, R9, RZ, P2 ;  /* 0x000000ff09067207 */ /* 0x000fe40001000000 */
[----:B------:R-:W-:Y:S02]  /*06e0*/  ISETP.NE.AND P1, PT, R8, RZ, P1 ;  /* 0x000000ff0800720c */ /* 0x000fe40000f25270 */
[----:B------:R-:W-:Y:S02]  /*06f0*/  SHF.R.U32.HI R6, RZ, R6, R7 ;  /* 0x00000006ff067219 */ /* 0x000fe40000011607 */
[----:B------:R-:W-:Y:S02]  /*0700*/  PLOP3.LUT P0, PT, P0, P1, PT, 0xf8, 0x8f ;  /* 0x00000000008f781c */ /* 0x000fe40000703f70 */
[----:B------:R-:W-:-:S02]  /*0710*/  SHF.R.U32.HI R8, RZ, 0x1, R6 ;  /* 0x00000001ff087819 */ /* 0x000fc40000011606 */
[----:B------:R-:W-:-:S04]  /*0720*/  SEL R3, RZ, 0x1, !P0 ;  /* 0x00000001ff037807 */ /* 0x000fc80004000000 */
[----:B------:R-:W-:-:S04]  /*0730*/  LOP3.LUT R3, R3, 0x1, R8, 0xf8, !PT ;  /* 0x0000000103037812 */ /* 0x000fc800078ef808 */
[----:B------:R-:W-:-:S05]  /*0740*/  LOP3.LUT R3, R3, R6, RZ, 0xc0, !PT ;  /* 0x0000000603037212 */ /* 0x000fca00078ec0ff */
[----:B------:R-:W-:-:S05]  /*0750*/  IMAD.IADD R3, R8, 0x1, R3 ;  /* 0x0000000108037824 */ /* 0x000fca00078e0203 */
[----:B------:R-:W-:Y:S01]  /*0760*/  LOP3.LUT R0, R3, R0, RZ, 0xfc, !PT ;  /* 0x0000000003007212 */ /* 0x000fe200078efcff */
[----:B------:R-:W-:Y:S06]  /*0770*/  BRA `(.L_x_53) ;  /* 0x0000000000107947 */ /* 0x000fec0003800000 */
.L_x_52:
[----:B------:R-:W-:-:S04]  /*0780*/  LOP3.LUT R0, R0, 0x80000000, RZ, 0xc0, !PT ;  /* 0x8000000000007812 */ /* 0x000fc800078ec0ff */
[----:B------:R-:W-:Y:S01]  /*0790*/  LOP3.LUT R0, R0, 0x7f800000, RZ, 0xfc, !PT ;  /* 0x7f80000000007812 */ /* 0x000fe200078efcff */
[----:B------:R-:W-:Y:S06]  /*07a0*/  BRA `(.L_x_53) ;  /* 0x0000000000047947 */ /* 0x000fec0003800000 */
.L_x_51:
[----:B------:R-:W-:-:S07]  /*07b0*/  IMAD R0, R7, 0x800000, R0 ;  /* 0x0080000007007824 */ /* 0x000fce00078e0200 */
.L_x_53:
[----:B------:R-:W-:Y:S05]  /*07c0*/  BSYNC.RECONVERGENT B2 ;  /* 0x0000000000027941 */ /* 0x000fea0003800200 */
.L_x_50:
[----:B------:R-:W-:Y:S05]  /*07d0*/  BRA `(.L_x_54) ;  /* 0x0000000000207947 */ /* 0x000fea0003800000 */
.L_x_49:
[----:B------:R-:W-:-:S04]  /*07e0*/  LOP3.LUT R0, R9, 0x80000000, R8, 0x48, !PT ;  /* 0x8000000009007812 */ /* 0x000fc800078e4808 */
[----:B------:R-:W-:Y:S01]  /*07f0*/  LOP3.LUT R0, R0, 0x7f800000, RZ, 0xfc, !PT ;  /* 0x7f80000000007812 */ /* 0x000fe200078efcff */
[----:B------:R-:W-:Y:S06]  /*0800*/  BRA `(.L_x_54) ;  /* 0x0000000000147947 */ /* 0x000fec0003800000 */
.L_x_48:
[----:B------:R-:W-:Y:S01]  /*0810*/  LOP3.LUT R0, R9, 0x80000000, R8, 0x48, !PT ;  /* 0x8000000009007812 */ /* 0x000fe200078e4808 */
[----:B------:R-:W-:Y:S06]  /*0820*/  BRA `(.L_x_54) ;  /* 0x00000000000c7947 */ /* 0x000fec0003800000 */
.L_x_47:
[----:B------:R-:W0:Y:S01]  /*0830*/  MUFU.RSQ R0, -QNAN ;  /* 0xffc0000000007908 */ /* 0x000e220000001400 */
[----:B------:R-:W-:Y:S05]  /*0840*/  BRA `(.L_x_54) ;  /* 0x0000000000047947 */ /* 0x000fea0003800000 */
.L_x_46:
[----:B------:R-:W-:-:S07]  /*0850*/  FADD.FTZ R0, R0, R3 ;  /* 0x0000000300007221 */ /* 0x000fce0000010000 */
.L_x_54:
[----:B------:R-:W-:Y:S05]  /*0860*/  BSYNC.RECONVERGENT B1 ;  /* 0x0000000000017941 */ /* 0x000fea0003800200 */
.L_x_44:
[----:B------:R-:W-:-:S04]  /*0870*/  IMAD.MOV.U32 R3, RZ, RZ, 0x0 ;  /* 0x00000000ff037424 */ /* 0x000fc800078e00ff */
[----:B0-----:R-:W-:Y:S05]  /*0880*/  RET.REL.NODEC R2 `(_Z14ScaleRowKernelPfiiif) ;  /* 0xfffffff402dc7950 */ /* 0x001fea0003c3ffff */
.L_x_55:
        /* <DEDUP_REMOVED lines=15> */
.L_x_56:


//--------------------- .nv.global.init           --------------------------
	.section	.nv.global.init,"aw",@progbits
.nv.global.init:
	.type		$str,@object
	.size		$str,($str$1 - $str)
$str:
        /*0000*/ 	.byte	0x0a, 0x00
	.type		$str$1,@object
	.size		$str$1,(.L_1 - $str$1)
$str$1:
        /*0002*/ 	.byte	0x25, 0x2e, 0x33, 0x66, 0x20, 0x00
.L_1:


//--------------------- .nv.shared.reserved.0     --------------------------
	.section	.nv.shared.reserved.0,"aw",@nobits
	.weak		__nv_reservedSMEM_offset_0_alias
	.size		__nv_reservedSMEM_offset_0_alias, 0, 64
	.other		__nv_reservedSMEM_offset_0_alias,@"STO_CUDA_RESERVED_SHARED STV_DEFAULT"
__nv_reservedSMEM_offset_0_alias:
	.zero		0
	.zero		64


//--------------------- .nv.shared._Z17SubtractRowKernelPfiiii --------------------------
	.section	.nv.shared._Z17SubtractRowKernelPfiiii,"aw",@nobits
	.sectionflags	@""
	.align	4
.nv.shared._Z17SubtractRowKernelPfiiii:
	.zero		1028


//--------------------- .nv.shared._Z14ScaleRowKernelPfiiif --------------------------
	.section	.nv.shared._Z14ScaleRowKernelPfiiif,"aw",@nobits
	.sectionflags	@""
	.align	4
.nv.shared._Z14ScaleRowKernelPfiiif:
	.zero		1028


//--------------------- .nv.constant0._Z14PrintMatrixGPUPfi --------------------------
	.section	.nv.constant0._Z14PrintMatrixGPUPfi,"a",@progbits
	.sectionflags	@""
	.align	4
.nv.constant0._Z14PrintMatrixGPUPfi:
	.zero		908


//--------------------- .nv.constant0._Z17SubtractRowKernelPfiiii --------------------------
	.section	.nv.constant0._Z17SubtractRowKernelPfiiii,"a",@progbits
	.sectionflags	@""
	.align	4
.nv.constant0._Z17SubtractRowKernelPfiiii:
	.zero		920


//--------------------- .nv.constant0._Z14ScaleRowKernelPfiiif --------------------------
	.section	.nv.constant0._Z14ScaleRowKernelPfiiif,"a",@progbits
	.sectionflags	@""
	.align	4
.nv.constant0._Z14ScaleRowKernelPfiiif:
	.zero		920


//--------------------- SYMBOLS --------------------------

	.type		.nv.reservedSmem.offset0,@object
	.size		.nv.reservedSmem.offset0,0x4
	.type		.nv.reservedSmem.cap,@object
	.size		.nv.reservedSmem.cap,0x4
	.type		vprintf,@function
